//
// Generated by NVIDIA NVVM Compiler
//
// Compiler Build ID: CL-36424714
// Cuda compilation tools, release 13.0, V13.0.88
// Based on NVVM 20.0.0
//

.version 9.0
.target sm_100
.address_size 64

	// .globl	_Z15KroneckerKerneliiPfS_S_
// _ZZ15KroneckerKerneliiPfS_S_E6shrd_C has been demoted
// _ZZ15KroneckerKerneliiPfS_S_E9shrd_C_id has been demoted
// _ZZ20KroneckerKernelSmalliiPfS_S_E6shrd_C has been demoted
// _ZZ20KroneckerKernelSmalliiPfS_S_E9shrd_C_id has been demoted
.extern .shared .align 16 .b8 shrd_ptr[];

.visible .entry _Z15KroneckerKerneliiPfS_S_(
	.param .u32 _Z15KroneckerKerneliiPfS_S__param_0,
	.param .u32 _Z15KroneckerKerneliiPfS_S__param_1,
	.param .u64 .ptr .align 1 _Z15KroneckerKerneliiPfS_S__param_2,
	.param .u64 .ptr .align 1 _Z15KroneckerKerneliiPfS_S__param_3,
	.param .u64 .ptr .align 1 _Z15KroneckerKerneliiPfS_S__param_4
)
{
	.reg .pred 	%p<11>;
	.reg .b32 	%r<117>;
	.reg .b32 	%f<37>;
	.reg .b64 	%rd<76>;
	// demoted variable
	.shared .align 4 .b8 _ZZ15KroneckerKerneliiPfS_S_E6shrd_C[4096];
	// demoted variable
	.shared .align 4 .b8 _ZZ15KroneckerKerneliiPfS_S_E9shrd_C_id[4096];
	ld.param.u32 	%r38, [_Z15KroneckerKerneliiPfS_S__param_0];
	ld.param.u32 	%r39, [_Z15KroneckerKerneliiPfS_S__param_1];
	ld.param.u64 	%rd4, [_Z15KroneckerKerneliiPfS_S__param_3];
	ld.param.u64 	%rd5, [_Z15KroneckerKerneliiPfS_S__param_4];
	cvta.to.global.u64 	%rd1, %rd4;
	cvta.to.global.u64 	%rd2, %rd5;
	mov.u32 	%r1, %tid.x;
	mul.lo.s32 	%r2, %r39, %r39;
	min.u32 	%r3, %r2, 4096;
	neg.s32 	%r114, %r3;
	mul.lo.s32 	%r5, %r38, %r38;
	mov.u32 	%r6, %ntid.x;
	mov.u32 	%r7, %nctaid.x;
	mul.lo.s32 	%r41, %r6, %r7;
	div.u32 	%r8, %r5, %r41;
	max.u32 	%r9, %r2, 1;
	shl.b32 	%r10, %r6, 2;
	mov.b32 	%r104, 0;
$L__BB0_1:
	mov.u32 	%r42, %ctaid.x;
	mad.lo.s32 	%r43, %r104, %r7, %r42;
	mad.lo.s32 	%r13, %r43, %r6, %r1;
	setp.ge.u32 	%p1, %r13, %r5;
	@%p1 bra 	$L__BB0_12;
	setp.eq.s32 	%p2, %r39, 0;
	@%p2 bra 	$L__BB0_12;
	ld.param.u64 	%rd75, [_Z15KroneckerKerneliiPfS_S__param_2];
	cvta.to.global.u64 	%rd6, %rd75;
	mul.wide.u32 	%rd7, %r13, 4;
	add.s64 	%rd8, %rd6, %rd7;
	ld.global.f32 	%f1, [%rd8];
	div.u32 	%r45, %r13, %r38;
	mul.lo.s32 	%r14, %r45, %r39;
	mul.lo.s32 	%r46, %r45, %r38;
	sub.s32 	%r15, %r13, %r46;
	mov.b32 	%r106, 0;
	mov.u32 	%r107, %r106;
	mov.u32 	%r108, %r106;
	mov.u32 	%r109, %r106;
$L__BB0_4:
	setp.ne.s32 	%p3, %r106, 0;
	@%p3 bra 	$L__BB0_9;
	setp.le.u32 	%p4, %r2, %r1;
	bar.sync 	0;
	@%p4 bra 	$L__BB0_8;
	shl.b32 	%r47, %r1, 2;
	mov.u32 	%r48, shrd_ptr;
	add.s32 	%r112, %r48, %r47;
	add.s32 	%r49, %r1, %r3;
	add.s32 	%r111, %r49, %r114;
	mov.u32 	%r113, %r1;
$L__BB0_7:
	mul.wide.u32 	%rd9, %r111, 4;
	add.s64 	%rd10, %rd1, %rd9;
	ld.global.f32 	%f2, [%rd10];
	st.shared.f32 	[%r112], %f2;
	add.s32 	%r113, %r113, %r6;
	add.s32 	%r112, %r112, %r10;
	add.s32 	%r111, %r111, %r6;
	setp.lt.u32 	%p5, %r113, %r3;
	@%p5 bra 	$L__BB0_7;
$L__BB0_8:
	bar.sync 	0;
	add.s32 	%r114, %r114, %r3;
$L__BB0_9:
	sub.s32 	%r50, %r108, %r114;
	shl.b32 	%r51, %r50, 2;
	mov.u32 	%r52, shrd_ptr;
	add.s32 	%r53, %r52, %r51;
	ld.shared.f32 	%f3, [%r53];
	div.u32 	%r54, %r108, %r39;
	add.s32 	%r55, %r54, %r14;
	mad.lo.s32 	%r56, %r55, %r38, %r15;
	mad.lo.s32 	%r57, %r56, %r39, %r107;
	mul.f32 	%f4, %f1, %f3;
	mad.lo.s32 	%r58, %r1, %r6, %r109;
	shl.b32 	%r59, %r58, 2;
	mov.u32 	%r60, _ZZ15KroneckerKerneliiPfS_S_E6shrd_C;
	add.s32 	%r61, %r60, %r59;
	st.shared.f32 	[%r61], %f4;
	mov.u32 	%r62, _ZZ15KroneckerKerneliiPfS_S_E9shrd_C_id;
	add.s32 	%r63, %r62, %r59;
	st.shared.u32 	[%r63], %r57;
	add.s32 	%r109, %r109, 1;
	setp.ne.s32 	%p6, %r109, 32;
	@%p6 bra 	$L__BB0_11;
	bar.sync 	0;
	shl.b32 	%r65, %r1, 2;
	add.s32 	%r67, %r60, %r65;
	ld.shared.f32 	%f5, [%r67];
	add.s32 	%r69, %r62, %r65;
	ld.shared.u32 	%r70, [%r69];
	mul.wide.u32 	%rd11, %r70, 4;
	add.s64 	%rd12, %rd2, %rd11;
	st.global.f32 	[%rd12], %f5;
	ld.shared.f32 	%f6, [%r67+128];
	ld.shared.u32 	%r71, [%r69+128];
	mul.wide.u32 	%rd13, %r71, 4;
	add.s64 	%rd14, %rd2, %rd13;
	st.global.f32 	[%rd14], %f6;
	ld.shared.f32 	%f7, [%r67+256];
	ld.shared.u32 	%r72, [%r69+256];
	mul.wide.u32 	%rd15, %r72, 4;
	add.s64 	%rd16, %rd2, %rd15;
	st.global.f32 	[%rd16], %f7;
	ld.shared.f32 	%f8, [%r67+384];
	ld.shared.u32 	%r73, [%r69+384];
	mul.wide.u32 	%rd17, %r73, 4;
	add.s64 	%rd18, %rd2, %rd17;
	st.global.f32 	[%rd18], %f8;
	ld.shared.f32 	%f9, [%r67+512];
	ld.shared.u32 	%r74, [%r69+512];
	mul.wide.u32 	%rd19, %r74, 4;
	add.s64 	%rd20, %rd2, %rd19;
	st.global.f32 	[%rd20], %f9;
	ld.shared.f32 	%f10, [%r67+640];
	ld.shared.u32 	%r75, [%r69+640];
	mul.wide.u32 	%rd21, %r75, 4;
	add.s64 	%rd22, %rd2, %rd21;
	st.global.f32 	[%rd22], %f10;
	ld.shared.f32 	%f11, [%r67+768];
	ld.shared.u32 	%r76, [%r69+768];
	mul.wide.u32 	%rd23, %r76, 4;
	add.s64 	%rd24, %rd2, %rd23;
	st.global.f32 	[%rd24], %f11;
	ld.shared.f32 	%f12, [%r67+896];
	ld.shared.u32 	%r77, [%r69+896];
	mul.wide.u32 	%rd25, %r77, 4;
	add.s64 	%rd26, %rd2, %rd25;
	st.global.f32 	[%rd26], %f12;
	ld.shared.f32 	%f13, [%r67+1024];
	ld.shared.u32 	%r78, [%r69+1024];
	mul.wide.u32 	%rd27, %r78, 4;
	add.s64 	%rd28, %rd2, %rd27;
	st.global.f32 	[%rd28], %f13;
	ld.shared.f32 	%f14, [%r67+1152];
	ld.shared.u32 	%r79, [%r69+1152];
	mul.wide.u32 	%rd29, %r79, 4;
	add.s64 	%rd30, %rd2, %rd29;
	st.global.f32 	[%rd30], %f14;
	ld.shared.f32 	%f15, [%r67+1280];
	ld.shared.u32 	%r80, [%r69+1280];
	mul.wide.u32 	%rd31, %r80, 4;
	add.s64 	%rd32, %rd2, %rd31;
	st.global.f32 	[%rd32], %f15;
	ld.shared.f32 	%f16, [%r67+1408];
	ld.shared.u32 	%r81, [%r69+1408];
	mul.wide.u32 	%rd33, %r81, 4;
	add.s64 	%rd34, %rd2, %rd33;
	st.global.f32 	[%rd34], %f16;
	ld.shared.f32 	%f17, [%r67+1536];
	ld.shared.u32 	%r82, [%r69+1536];
	mul.wide.u32 	%rd35, %r82, 4;
	add.s64 	%rd36, %rd2, %rd35;
	st.global.f32 	[%rd36], %f17;
	ld.shared.f32 	%f18, [%r67+1664];
	ld.shared.u32 	%r83, [%r69+1664];
	mul.wide.u32 	%rd37, %r83, 4;
	add.s64 	%rd38, %rd2, %rd37;
	st.global.f32 	[%rd38], %f18;
	ld.shared.f32 	%f19, [%r67+1792];
	ld.shared.u32 	%r84, [%r69+1792];
	mul.wide.u32 	%rd39, %r84, 4;
	add.s64 	%rd40, %rd2, %rd39;
	st.global.f32 	[%rd40], %f19;
	ld.shared.f32 	%f20, [%r67+1920];
	ld.shared.u32 	%r85, [%r69+1920];
	mul.wide.u32 	%rd41, %r85, 4;
	add.s64 	%rd42, %rd2, %rd41;
	st.global.f32 	[%rd42], %f20;
	ld.shared.f32 	%f21, [%r67+2048];
	ld.shared.u32 	%r86, [%r69+2048];
	mul.wide.u32 	%rd43, %r86, 4;
	add.s64 	%rd44, %rd2, %rd43;
	st.global.f32 	[%rd44], %f21;
	ld.shared.f32 	%f22, [%r67+2176];
	ld.shared.u32 	%r87, [%r69+2176];
	mul.wide.u32 	%rd45, %r87, 4;
	add.s64 	%rd46, %rd2, %rd45;
	st.global.f32 	[%rd46], %f22;
	ld.shared.f32 	%f23, [%r67+2304];
	ld.shared.u32 	%r88, [%r69+2304];
	mul.wide.u32 	%rd47, %r88, 4;
	add.s64 	%rd48, %rd2, %rd47;
	st.global.f32 	[%rd48], %f23;
	ld.shared.f32 	%f24, [%r67+2432];
	ld.shared.u32 	%r89, [%r69+2432];
	mul.wide.u32 	%rd49, %r89, 4;
	add.s64 	%rd50, %rd2, %rd49;
	st.global.f32 	[%rd50], %f24;
	ld.shared.f32 	%f25, [%r67+2560];
	ld.shared.u32 	%r90, [%r69+2560];
	mul.wide.u32 	%rd51, %r90, 4;
	add.s64 	%rd52, %rd2, %rd51;
	st.global.f32 	[%rd52], %f25;
	ld.shared.f32 	%f26, [%r67+2688];
	ld.shared.u32 	%r91, [%r69+2688];
	mul.wide.u32 	%rd53, %r91, 4;
	add.s64 	%rd54, %rd2, %rd53;
	st.global.f32 	[%rd54], %f26;
	ld.shared.f32 	%f27, [%r67+2816];
	ld.shared.u32 	%r92, [%r69+2816];
	mul.wide.u32 	%rd55, %r92, 4;
	add.s64 	%rd56, %rd2, %rd55;
	st.global.f32 	[%rd56], %f27;
	ld.shared.f32 	%f28, [%r67+2944];
	ld.shared.u32 	%r93, [%r69+2944];
	mul.wide.u32 	%rd57, %r93, 4;
	add.s64 	%rd58, %rd2, %rd57;
	st.global.f32 	[%rd58], %f28;
	ld.shared.f32 	%f29, [%r67+3072];
	ld.shared.u32 	%r94, [%r69+3072];
	mul.wide.u32 	%rd59, %r94, 4;
	add.s64 	%rd60, %rd2, %rd59;
	st.global.f32 	[%rd60], %f29;
	ld.shared.f32 	%f30, [%r67+3200];
	ld.shared.u32 	%r95, [%r69+3200];
	mul.wide.u32 	%rd61, %r95, 4;
	add.s64 	%rd62, %rd2, %rd61;
	st.global.f32 	[%rd62], %f30;
	ld.shared.f32 	%f31, [%r67+3328];
	ld.shared.u32 	%r96, [%r69+3328];
	mul.wide.u32 	%rd63, %r96, 4;
	add.s64 	%rd64, %rd2, %rd63;
	st.global.f32 	[%rd64], %f31;
	ld.shared.f32 	%f32, [%r67+3456];
	ld.shared.u32 	%r97, [%r69+3456];
	mul.wide.u32 	%rd65, %r97, 4;
	add.s64 	%rd66, %rd2, %rd65;
	st.global.f32 	[%rd66], %f32;
	ld.shared.f32 	%f33, [%r67+3584];
	ld.shared.u32 	%r98, [%r69+3584];
	mul.wide.u32 	%rd67, %r98, 4;
	add.s64 	%rd68, %rd2, %rd67;
	st.global.f32 	[%rd68], %f33;
	ld.shared.f32 	%f34, [%r67+3712];
	ld.shared.u32 	%r99, [%r69+3712];
	mul.wide.u32 	%rd69, %r99, 4;
	add.s64 	%rd70, %rd2, %rd69;
	st.global.f32 	[%rd70], %f34;
	ld.shared.f32 	%f35, [%r67+3840];
	ld.shared.u32 	%r100, [%r69+3840];
	mul.wide.u32 	%rd71, %r100, 4;
	add.s64 	%rd72, %rd2, %rd71;
	st.global.f32 	[%rd72], %f35;
	ld.shared.f32 	%f36, [%r67+3968];
	ld.shared.u32 	%r101, [%r69+3968];
	mul.wide.u32 	%rd73, %r101, 4;
	add.s64 	%rd74, %rd2, %rd73;
	st.global.f32 	[%rd74], %f36;
	bar.sync 	0;
	mov.b32 	%r109, 0;
$L__BB0_11:
	add.s32 	%r102, %r106, 1;
	setp.eq.s32 	%p7, %r102, %r3;
	selp.b32 	%r106, 0, %r102, %p7;
	add.s32 	%r103, %r107, 1;
	setp.eq.s32 	%p8, %r103, %r39;
	selp.b32 	%r107, 0, %r103, %p8;
	add.s32 	%r108, %r108, 1;
	setp.ne.s32 	%p9, %r108, %r9;
	@%p9 bra 	$L__BB0_4;
$L__BB0_12:
	add.s32 	%r104, %r104, 1;
	setp.gt.u32 	%p10, %r8, %r104;
	@%p10 bra 	$L__BB0_1;
	ret;

}
	// .globl	_Z20KroneckerKernelSmalliiPfS_S_
.visible .entry _Z20KroneckerKernelSmalliiPfS_S_(
	.param .u32 _Z20KroneckerKernelSmalliiPfS_S__param_0,
	.param .u32 _Z20KroneckerKernelSmalliiPfS_S__param_1,
	.param .u64 .ptr .align 1 _Z20KroneckerKernelSmalliiPfS_S__param_2,
	.param .u64 .ptr .align 1 _Z20KroneckerKernelSmalliiPfS_S__param_3,
	.param .u64 .ptr .align 1 _Z20KroneckerKernelSmalliiPfS_S__param_4
)
{
	.reg .pred 	%p<9>;
	.reg .b32 	%r<99>;
	.reg .b32 	%f<37>;
	.reg .b64 	%rd<75>;
	// demoted variable
	.shared .align 4 .b8 _ZZ20KroneckerKernelSmalliiPfS_S_E6shrd_C[4096];
	// demoted variable
	.shared .align 4 .b8 _ZZ20KroneckerKernelSmalliiPfS_S_E9shrd_C_id[4096];
	ld.param.u32 	%r31, [_Z20KroneckerKernelSmalliiPfS_S__param_0];
	ld.param.u32 	%r32, [_Z20KroneckerKernelSmalliiPfS_S__param_1];
	ld.param.u64 	%rd4, [_Z20KroneckerKernelSmalliiPfS_S__param_2];
	ld.param.u64 	%rd5, [_Z20KroneckerKernelSmalliiPfS_S__param_3];
	ld.param.u64 	%rd6, [_Z20KroneckerKernelSmalliiPfS_S__param_4];
	mov.u32 	%r1, %tid.x;
	mul.lo.s32 	%r2, %r32, %r32;
	setp.ge.u32 	%p1, %r1, %r2;
	@%p1 bra 	$L__BB1_3;
	mov.u32 	%r3, %ntid.x;
	cvta.to.global.u64 	%rd1, %rd5;
	mov.u32 	%r34, shrd_ptr;
	mov.u32 	%r91, %r1;
$L__BB1_2:
	mul.wide.u32 	%rd7, %r91, 4;
	add.s64 	%rd8, %rd1, %rd7;
	ld.global.f32 	%f2, [%rd8];
	shl.b32 	%r33, %r91, 2;
	add.s32 	%r35, %r34, %r33;
	st.shared.f32 	[%r35], %f2;
	add.s32 	%r91, %r91, %r3;
	setp.lt.u32 	%p2, %r91, %r2;
	@%p2 bra 	$L__BB1_2;
$L__BB1_3:
	cvta.to.global.u64 	%rd2, %rd6;
	bar.sync 	0;
	mul.lo.s32 	%r6, %r31, %r31;
	mov.u32 	%r7, %ntid.x;
	mov.u32 	%r8, %nctaid.x;
	mul.lo.s32 	%r37, %r7, %r8;
	div.u32 	%r9, %r6, %r37;
	mov.u32 	%r10, %ctaid.x;
	mul.lo.s32 	%r11, %r1, %r7;
	max.u32 	%r38, %r2, 1;
	shl.b32 	%r39, %r1, 2;
	mov.u32 	%r40, _ZZ20KroneckerKernelSmalliiPfS_S_E6shrd_C;
	add.s32 	%r12, %r40, %r39;
	mov.u32 	%r41, _ZZ20KroneckerKernelSmalliiPfS_S_E9shrd_C_id;
	add.s32 	%r13, %r41, %r39;
	neg.s32 	%r14, %r38;
	cvta.to.global.u64 	%rd3, %rd4;
	mov.b32 	%r92, 0;
$L__BB1_4:
	mad.lo.s32 	%r42, %r92, %r8, %r10;
	mad.lo.s32 	%r16, %r42, %r7, %r1;
	setp.ge.u32 	%p3, %r16, %r6;
	@%p3 bra 	$L__BB1_10;
	setp.eq.s32 	%p4, %r32, 0;
	@%p4 bra 	$L__BB1_10;
	mul.wide.u32 	%rd9, %r16, 4;
	add.s64 	%rd10, %rd3, %rd9;
	ld.global.f32 	%f1, [%rd10];
	div.u32 	%r45, %r16, %r31;
	mul.lo.s32 	%r17, %r45, %r32;
	mul.lo.s32 	%r46, %r45, %r31;
	sub.s32 	%r18, %r16, %r46;
	mov.b32 	%r95, 0;
	mov.u32 	%r93, shrd_ptr;
	mov.u32 	%r94, %r14;
	mov.u32 	%r96, %r95;
	mov.u32 	%r97, %r95;
$L__BB1_7:
	ld.shared.f32 	%f3, [%r93];
	div.u32 	%r47, %r96, %r32;
	add.s32 	%r48, %r47, %r17;
	mad.lo.s32 	%r49, %r48, %r31, %r18;
	mad.lo.s32 	%r50, %r49, %r32, %r95;
	mul.f32 	%f4, %f1, %f3;
	add.s32 	%r51, %r97, %r11;
	shl.b32 	%r52, %r51, 2;
	add.s32 	%r54, %r40, %r52;
	st.shared.f32 	[%r54], %f4;
	add.s32 	%r56, %r41, %r52;
	st.shared.u32 	[%r56], %r50;
	add.s32 	%r97, %r97, 1;
	setp.ne.s32 	%p5, %r97, 32;
	@%p5 bra 	$L__BB1_9;
	bar.sync 	0;
	ld.shared.f32 	%f5, [%r12];
	ld.shared.u32 	%r58, [%r13];
	mul.wide.u32 	%rd11, %r58, 4;
	add.s64 	%rd12, %rd2, %rd11;
	st.global.f32 	[%rd12], %f5;
	ld.shared.f32 	%f6, [%r12+128];
	ld.shared.u32 	%r59, [%r13+128];
	mul.wide.u32 	%rd13, %r59, 4;
	add.s64 	%rd14, %rd2, %rd13;
	st.global.f32 	[%rd14], %f6;
	ld.shared.f32 	%f7, [%r12+256];
	ld.shared.u32 	%r60, [%r13+256];
	mul.wide.u32 	%rd15, %r60, 4;
	add.s64 	%rd16, %rd2, %rd15;
	st.global.f32 	[%rd16], %f7;
	ld.shared.f32 	%f8, [%r12+384];
	ld.shared.u32 	%r61, [%r13+384];
	mul.wide.u32 	%rd17, %r61, 4;
	add.s64 	%rd18, %rd2, %rd17;
	st.global.f32 	[%rd18], %f8;
	ld.shared.f32 	%f9, [%r12+512];
	ld.shared.u32 	%r62, [%r13+512];
	mul.wide.u32 	%rd19, %r62, 4;
	add.s64 	%rd20, %rd2, %rd19;
	st.global.f32 	[%rd20], %f9;
	ld.shared.f32 	%f10, [%r12+640];
	ld.shared.u32 	%r63, [%r13+640];
	mul.wide.u32 	%rd21, %r63, 4;
	add.s64 	%rd22, %rd2, %rd21;
	st.global.f32 	[%rd22], %f10;
	ld.shared.f32 	%f11, [%r12+768];
	ld.shared.u32 	%r64, [%r13+768];
	mul.wide.u32 	%rd23, %r64, 4;
	add.s64 	%rd24, %rd2, %rd23;
	st.global.f32 	[%rd24], %f11;
	ld.shared.f32 	%f12, [%r12+896];
	ld.shared.u32 	%r65, [%r13+896];
	mul.wide.u32 	%rd25, %r65, 4;
	add.s64 	%rd26, %rd2, %rd25;
	st.global.f32 	[%rd26], %f12;
	ld.shared.f32 	%f13, [%r12+1024];
	ld.shared.u32 	%r66, [%r13+1024];
	mul.wide.u32 	%rd27, %r66, 4;
	add.s64 	%rd28, %rd2, %rd27;
	st.global.f32 	[%rd28], %f13;
	ld.shared.f32 	%f14, [%r12+1152];
	ld.shared.u32 	%r67, [%r13+1152];
	mul.wide.u32 	%rd29, %r67, 4;
	add.s64 	%rd30, %rd2, %rd29;
	st.global.f32 	[%rd30], %f14;
	ld.shared.f32 	%f15, [%r12+1280];
	ld.shared.u32 	%r68, [%r13+1280];
	mul.wide.u32 	%rd31, %r68, 4;
	add.s64 	%rd32, %rd2, %rd31;
	st.global.f32 	[%rd32], %f15;
	ld.shared.f32 	%f16, [%r12+1408];
	ld.shared.u32 	%r69, [%r13+1408];
	mul.wide.u32 	%rd33, %r69, 4;
	add.s64 	%rd34, %rd2, %rd33;
	st.global.f32 	[%rd34], %f16;
	ld.shared.f32 	%f17, [%r12+1536];
	ld.shared.u32 	%r70, [%r13+1536];
	mul.wide.u32 	%rd35, %r70, 4;
	add.s64 	%rd36, %rd2, %rd35;
	st.global.f32 	[%rd36], %f17;
	ld.shared.f32 	%f18, [%r12+1664];
	ld.shared.u32 	%r71, [%r13+1664];
	mul.wide.u32 	%rd37, %r71, 4;
	add.s64 	%rd38, %rd2, %rd37;
	st.global.f32 	[%rd38], %f18;
	ld.shared.f32 	%f19, [%r12+1792];
	ld.shared.u32 	%r72, [%r13+1792];
	mul.wide.u32 	%rd39, %r72, 4;
	add.s64 	%rd40, %rd2, %rd39;
	st.global.f32 	[%rd40], %f19;
	ld.shared.f32 	%f20, [%r12+1920];
	ld.shared.u32 	%r73, [%r13+1920];
	mul.wide.u32 	%rd41, %r73, 4;
	add.s64 	%rd42, %rd2, %rd41;
	st.global.f32 	[%rd42], %f20;
	ld.shared.f32 	%f21, [%r12+2048];
	ld.shared.u32 	%r74, [%r13+2048];
	mul.wide.u32 	%rd43, %r74, 4;
	add.s64 	%rd44, %rd2, %rd43;
	st.global.f32 	[%rd44], %f21;
	ld.shared.f32 	%f22, [%r12+2176];
	ld.shared.u32 	%r75, [%r13+2176];
	mul.wide.u32 	%rd45, %r75, 4;
	add.s64 	%rd46, %rd2, %rd45;
	st.global.f32 	[%rd46], %f22;
	ld.shared.f32 	%f23, [%r12+2304];
	ld.shared.u32 	%r76, [%r13+2304];
	mul.wide.u32 	%rd47, %r76, 4;
	add.s64 	%rd48, %rd2, %rd47;
	st.global.f32 	[%rd48], %f23;
	ld.shared.f32 	%f24, [%r12+2432];
	ld.shared.u32 	%r77, [%r13+2432];
	mul.wide.u32 	%rd49, %r77, 4;
	add.s64 	%rd50, %rd2, %rd49;
	st.global.f32 	[%rd50], %f24;
	ld.shared.f32 	%f25, [%r12+2560];
	ld.shared.u32 	%r78, [%r13+2560];
	mul.wide.u32 	%rd51, %r78, 4;
	add.s64 	%rd52, %rd2, %rd51;
	st.global.f32 	[%rd52], %f25;
	ld.shared.f32 	%f26, [%r12+2688];
	ld.shared.u32 	%r79, [%r13+2688];
	mul.wide.u32 	%rd53, %r79, 4;
	add.s64 	%rd54, %rd2, %rd53;
	st.global.f32 	[%rd54], %f26;
	ld.shared.f32 	%f27, [%r12+2816];
	ld.shared.u32 	%r80, [%r13+2816];
	mul.wide.u32 	%rd55, %r80, 4;
	add.s64 	%rd56, %rd2, %rd55;
	st.global.f32 	[%rd56], %f27;
	ld.shared.f32 	%f28, [%r12+2944];
	ld.shared.u32 	%r81, [%r13+2944];
	mul.wide.u32 	%rd57, %r81, 4;
	add.s64 	%rd58, %rd2, %rd57;
	st.global.f32 	[%rd58], %f28;
	ld.shared.f32 	%f29, [%r12+3072];
	ld.shared.u32 	%r82, [%r13+3072];
	mul.wide.u32 	%rd59, %r82, 4;
	add.s64 	%rd60, %rd2, %rd59;
	st.global.f32 	[%rd60], %f29;
	ld.shared.f32 	%f30, [%r12+3200];
	ld.shared.u32 	%r83, [%r13+3200];
	mul.wide.u32 	%rd61, %r83, 4;
	add.s64 	%rd62, %rd2, %rd61;
	st.global.f32 	[%rd62], %f30;
	ld.shared.f32 	%f31, [%r12+3328];
	ld.shared.u32 	%r84, [%r13+3328];
	mul.wide.u32 	%rd63, %r84, 4;
	add.s64 	%rd64, %rd2, %rd63;
	st.global.f32 	[%rd64], %f31;
	ld.shared.f32 	%f32, [%r12+3456];
	ld.shared.u32 	%r85, [%r13+3456];
	mul.wide.u32 	%rd65, %r85, 4;
	add.s64 	%rd66, %rd2, %rd65;
	st.global.f32 	[%rd66], %f32;
	ld.shared.f32 	%f33, [%r12+3584];
	ld.shared.u32 	%r86, [%r13+3584];
	mul.wide.u32 	%rd67, %r86, 4;
	add.s64 	%rd68, %rd2, %rd67;
	st.global.f32 	[%rd68], %f33;
	ld.shared.f32 	%f34, [%r12+3712];
	ld.shared.u32 	%r87, [%r13+3712];
	mul.wide.u32 	%rd69, %r87, 4;
	add.s64 	%rd70, %rd2, %rd69;
	st.global.f32 	[%rd70], %f34;
	ld.shared.f32 	%f35, [%r12+3840];
	ld.shared.u32 	%r88, [%r13+3840];
	mul.wide.u32 	%rd71, %r88, 4;
	add.s64 	%rd72, %rd2, %rd71;
	st.global.f32 	[%rd72], %f35;
	ld.shared.f32 	%f36, [%r12+3968];
	ld.shared.u32 	%r89, [%r13+3968];
	mul.wide.u32 	%rd73, %r89, 4;
	add.s64 	%rd74, %rd2, %rd73;
	st.global.f32 	[%rd74], %f36;
	bar.sync 	0;
	mov.b32 	%r97, 0;
$L__BB1_9:
	add.s32 	%r90, %r95, 1;
	setp.eq.s32 	%p6, %r90, %r32;
	selp.b32 	%r95, 0, %r90, %p6;
	add.s32 	%r96, %r96, 1;
	add.s32 	%r94, %r94, 1;
	setp.ne.s32 	%p7, %r94, 0;
	add.s32 	%r93, %r93, 4;
	@%p7 bra 	$L__BB1_7;
$L__BB1_10:
	add.s32 	%r92, %r92, 1;
	setp.gt.u32 	%p8, %r9, %r92;
	@%p8 bra 	$L__BB1_4;
	ret;

}


// ===== COMPILED SASS (sm_100) =====

	.target	sm_100

	.elftype	@"ET_EXEC"


//--------------------- .note.nv.tkinfo           --------------------------
	.section	.note.nv.tkinfo,"",@"SHT_NOTE"
	.sectionflags	@"SHF_NOTE_NV_TKINFO"
	.tkinfo
        /*0018*/ 	.word	0x00000002
        /*0030*/ 	.string	""
        /*0030*/ 	.string	"ptxas"
        /*0030*/ 	.string	"Cuda compilation tools, release 13.0, V13.0.88"
        /*0030*/ 	.string	"Build cuda_13.0.r13.0/compiler.36424714_0"
        /*0030*/ 	.string	"-arch sm_100 -m 64 "



//--------------------- .note.nv.cuinfo           --------------------------
	.section	.note.nv.cuinfo,"",@"SHT_NOTE"
	.sectionflags	@"SHF_NOTE_NV_CUINFO"
        /*0018*/ 	.short	0x0002
        /*001a*/ 	.short	0x0064
        /*001c*/ 	.short	0x0082
	.zero		2


//--------------------- .nv.info                  --------------------------
	.section	.nv.info,"",@"SHT_CUDA_INFO"
	.align	4


	//----- nvinfo : EIATTR_REGCOUNT
	.align		4
        /*0000*/ 	.byte	0x04, 0x2f
        /*0002*/ 	.short	(.L_1 - .L_0)
	.align		4
.L_0:
        /*0004*/ 	.word	index@(_Z15KroneckerKerneliiPfS_S_)
        /*0008*/ 	.word	0x00000020


	//----- nvinfo : EIATTR_FRAME_SIZE
	.align		4
.L_1:
        /*000c*/ 	.byte	0x04, 0x11
        /*000e*/ 	.short	(.L_3 - .L_2)
	.align		4
.L_2:
        /*0010*/ 	.word	index@(_Z15KroneckerKerneliiPfS_S_)
        /*0014*/ 	.word	0x00000000


	//----- nvinfo : EIATTR_REGCOUNT
	.align		4
.L_3:
        /*0018*/ 	.byte	0x04, 0x2f
        /*001a*/ 	.short	(.L_5 - .L_4)
	.align		4
.L_4:
        /*001c*/ 	.word	index@(_Z20KroneckerKernelSmalliiPfS_S_)
        /*0020*/ 	.word	0x00000020


	//----- nvinfo : EIATTR_FRAME_SIZE
	.align		4
.L_5:
        /*0024*/ 	.byte	0x04, 0x11
        /*0026*/ 	.short	(.L_7 - .L_6)
	.align		4
.L_6:
        /*0028*/ 	.word	index@(_Z20KroneckerKernelSmalliiPfS_S_)
        /*002c*/ 	.word	0x00000000


	//----- nvinfo : EIATTR_MIN_STACK_SIZE
	.align		4
.L_7:
        /*0030*/ 	.byte	0x04, 0x12
        /*0032*/ 	.short	(.L_9 - .L_8)
	.align		4
.L_8:
        /*0034*/ 	.word	index@(_Z20KroneckerKernelSmalliiPfS_S_)
        /*0038*/ 	.word	0x00000000


	//----- nvinfo : EIATTR_MIN_STACK_SIZE
	.align		4
.L_9:
        /*003c*/ 	.byte	0x04, 0x12
        /*003e*/ 	.short	(.L_11 - .L_10)
	.align		4
.L_10:
        /*0040*/ 	.word	index@(_Z15KroneckerKerneliiPfS_S_)
        /*0044*/ 	.word	0x00000000
.L_11:


//--------------------- .nv.compat                --------------------------
	.section	.nv.compat,"",@"SHT_CUDA_COMPAT_INFO"
	.align	4
        /*0000*/ 	.byte	0x02, 0x09, 0x00, 0x00, 0x02, 0x02, 0x01, 0x00, 0x02, 0x05, 0x05, 0x00, 0x03, 0x07, 0x01, 0x01
        /*0010*/ 	.byte	0x02, 0x03, 0x00, 0x00, 0x02, 0x06, 0x01, 0x00, 0x04, 0x0b, 0x08, 0x00, 0x09, 0x00, 0x00, 0x00
        /*0020*/ 	.byte	0x00, 0x00, 0x00, 0x00


//--------------------- .nv.info._Z20KroneckerKernelSmalliiPfS_S_ --------------------------
	.section	.nv.info._Z20KroneckerKernelSmalliiPfS_S_,"",@"SHT_CUDA_INFO"
	.sectionflags	@""
	.align	4


	//----- nvinfo : EIATTR_CUDA_API_VERSION
	.align		4
        /*0000*/ 	.byte	0x04, 0x37
        /*0002*/ 	.short	(.L_13 - .L_12)
.L_12:
        /*0004*/ 	.word	0x00000082


	//----- nvinfo : EIATTR_KPARAM_INFO
	.align		4
.L_13:
        /*0008*/ 	.byte	0x04, 0x17
        /*000a*/ 	.short	(.L_15 - .L_14)
.L_14:
        /*000c*/ 	.word	0x00000000
        /*0010*/ 	.short	0x0004
        /*0012*/ 	.short	0x0018
        /*0014*/ 	.byte	0x00, 0xf5, 0x21, 0x00


	//----- nvinfo : EIATTR_KPARAM_INFO
	.align		4
.L_15:
        /*0018*/ 	.byte	0x04, 0x17
        /*001a*/ 	.short	(.L_17 - .L_16)
.L_16:
        /*001c*/ 	.word	0x00000000
        /*0020*/ 	.short	0x0003
        /*0022*/ 	.short	0x0010
        /*0024*/ 	.byte	0x00, 0xf5, 0x21, 0x00


	//----- nvinfo : EIATTR_KPARAM_INFO
	.align		4
.L_17:
        /*0028*/ 	.byte	0x04, 0x17
        /*002a*/ 	.short	(.L_19 - .L_18)
.L_18:
        /*002c*/ 	.word	0x00000000
        /*0030*/ 	.short	0x0002
        /*0032*/ 	.short	0x0008
        /*0034*/ 	.byte	0x00, 0xf5, 0x21, 0x00


	//----- nvinfo : EIATTR_KPARAM_INFO
	.align		4
.L_19:
        /*0038*/ 	.byte	0x04, 0x17
        /*003a*/ 	.short	(.L_21 - .L_20)
.L_20:
        /*003c*/ 	.word	0x00000000
        /*0040*/ 	.short	0x0001
        /*0042*/ 	.short	0x0004
        /*0044*/ 	.byte	0x00, 0xf0, 0x11, 0x00


	//----- nvinfo : EIATTR_KPARAM_INFO
	.align		4
.L_21:
        /*0048*/ 	.byte	0x04, 0x17
        /*004a*/ 	.short	(.L_23 - .L_22)
.L_22:
        /*004c*/ 	.word	0x00000000
        /*0050*/ 	.short	0x0000
        /*0052*/ 	.short	0x0000
        /*0054*/ 	.byte	0x00, 0xf0, 0x11, 0x00


	//----- nvinfo : EIATTR_SPARSE_MMA_MASK
	.align		4
.L_23:
        /*0058*/ 	.byte	0x03, 0x50
        /*005a*/ 	.short	0x0000


	//----- nvinfo : EIATTR_MAXREG_COUNT
	.align		4
        /*005c*/ 	.byte	0x03, 0x1b
        /*005e*/ 	.short	0x00ff


	//----- nvinfo : EIATTR_NUM_BARRIERS
	.align		4
        /*0060*/ 	.byte	0x02, 0x4c
        /*0062*/ 	.byte	0x01
	.zero		1


	//----- nvinfo : EIATTR_MERCURY_ISA_VERSION
	.align		4
        /*0064*/ 	.byte	0x03, 0x5f
        /*0066*/ 	.short	0x0101


	//----- nvinfo : EIATTR_VRC_CTA_INIT_COUNT
	.align		4
        /*0068*/ 	.byte	0x02, 0x4a
	.zero		1
	.zero		1


	//----- nvinfo : EIATTR_EXIT_INSTR_OFFSETS
	.align		4
        /*006c*/ 	.byte	0x04, 0x1c
        /*006e*/ 	.short	(.L_25 - .L_24)


	//   ....[0]....
.L_24:
        /*0070*/ 	.word	0x00001150


	//----- nvinfo : EIATTR_CRS_STACK_SIZE
	.align		4
.L_25:
        /*0074*/ 	.byte	0x04, 0x1e
        /*0076*/ 	.short	(.L_27 - .L_26)
.L_26:
        /*0078*/ 	.word	0x00000000


	//----- nvinfo : EIATTR_CBANK_PARAM_SIZE
	.align		4
.L_27:
        /*007c*/ 	.byte	0x03, 0x19
        /*007e*/ 	.short	0x0020


	//----- nvinfo : EIATTR_PARAM_CBANK
	.align		4
        /*0080*/ 	.byte	0x04, 0x0a
        /*0082*/ 	.short	(.L_29 - .L_28)
	.align		4
.L_28:
        /*0084*/ 	.word	index@(.nv.constant0._Z20KroneckerKernelSmalliiPfS_S_)
        /*0088*/ 	.short	0x0380
        /*008a*/ 	.short	0x0020


	//----- nvinfo : EIATTR_SW_WAR
	.align		4
.L_29:
        /*008c*/ 	.byte	0x04, 0x36
        /*008e*/ 	.short	(.L_31 - .L_30)
.L_30:
        /*0090*/ 	.word	0x00000008
.L_31:


//--------------------- .nv.info._Z15KroneckerKerneliiPfS_S_ --------------------------
	.section	.nv.info._Z15KroneckerKerneliiPfS_S_,"",@"SHT_CUDA_INFO"
	.sectionflags	@""
	.align	4


	//----- nvinfo : EIATTR_CUDA_API_VERSION
	.align		4
        /*0000*/ 	.byte	0x04, 0x37
        /*0002*/ 	.short	(.L_33 - .L_32)
.L_32:
        /*0004*/ 	.word	0x00000082


	//----- nvinfo : EIATTR_KPARAM_INFO
	.align		4
.L_33:
        /*0008*/ 	.byte	0x04, 0x17
        /*000a*/ 	.short	(.L_35 - .L_34)
.L_34:
        /*000c*/ 	.word	0x00000000
        /*0010*/ 	.short	0x0004
        /*0012*/ 	.short	0x0018
        /*0014*/ 	.byte	0x00, 0xf5, 0x21, 0x00


	//----- nvinfo : EIATTR_KPARAM_INFO
	.align		4
.L_35:
        /*0018*/ 	.byte	0x04, 0x17
        /*001a*/ 	.short	(.L_37 - .L_36)
.L_36:
        /*001c*/ 	.word	0x00000000
        /*0020*/ 	.short	0x0003
        /*0022*/ 	.short	0x0010
        /*0024*/ 	.byte	0x00, 0xf5, 0x21, 0x00


	//----- nvinfo : EIATTR_KPARAM_INFO
	.align		4
.L_37:
        /*0028*/ 	.byte	0x04, 0x17
        /*002a*/ 	.short	(.L_39 - .L_38)
.L_38:
        /*002c*/ 	.word	0x00000000
        /*0030*/ 	.short	0x0002
        /*0032*/ 	.short	0x0008
        /*0034*/ 	.byte	0x00, 0xf5, 0x21, 0x00


	//----- nvinfo : EIATTR_KPARAM_INFO
	.align		4
.L_39:
        /*0038*/ 	.byte	0x04, 0x17
        /*003a*/ 	.short	(.L_41 - .L_40)
.L_40:
        /*003c*/ 	.word	0x00000000
        /*0040*/ 	.short	0x0001
        /*0042*/ 	.short	0x0004
        /*0044*/ 	.byte	0x00, 0xf0, 0x11, 0x00


	//----- nvinfo : EIATTR_KPARAM_INFO
	.align		4
.L_41:
        /*0048*/ 	.byte	0x04, 0x17
        /*004a*/ 	.short	(.L_43 - .L_42)
.L_42:
        /*004c*/ 	.word	0x00000000
        /*0050*/ 	.short	0x0000
        /*0052*/ 	.short	0x0000
        /*0054*/ 	.byte	0x00, 0xf0, 0x11, 0x00


	//----- nvinfo : EIATTR_SPARSE_MMA_MASK
	.align		4
.L_43:
        /*0058*/ 	.byte	0x03, 0x50
        /*005a*/ 	.short	0x0000


	//----- nvinfo : EIATTR_MAXREG_COUNT
	.align		4
        /*005c*/ 	.byte	0x03, 0x1b
        /*005e*/ 	.short	0x00ff


	//----- nvinfo : EIATTR_NUM_BARRIERS
	.align		4
        /*0060*/ 	.byte	0x02, 0x4c
        /*0062*/ 	.byte	0x01
	.zero		1


	//----- nvinfo : EIATTR_MERCURY_ISA_VERSION
	.align		4
        /*0064*/ 	.byte	0x03, 0x5f
        /*0066*/ 	.short	0x0101


	//----- nvinfo : EIATTR_VRC_CTA_INIT_COUNT
	.align		4
        /*0068*/ 	.byte	0x02, 0x4a
	.zero		1
	.zero		1


	//----- nvinfo : EIATTR_EXIT_INSTR_OFFSETS
	.align		4
        /*006c*/ 	.byte	0x04, 0x1c
        /*006e*/ 	.short	(.L_45 - .L_44)


	//   ....[0]....
.L_44:
        /*0070*/ 	.word	0x000011d0


	//----- nvinfo : EIATTR_CRS_STACK_SIZE
	.align		4
.L_45:
        /*0074*/ 	.byte	0x04, 0x1e
        /*0076*/ 	.short	(.L_47 - .L_46)
.L_46:
        /*0078*/ 	.word	0x00000000


	//----- nvinfo : EIATTR_CBANK_PARAM_SIZE
	.align		4
.L_47:
        /*007c*/ 	.byte	0x03, 0x19
        /*007e*/ 	.short	0x0020


	//----- nvinfo : EIATTR_PARAM_CBANK
	.align		4
        /*0080*/ 	.byte	0x04, 0x0a
        /*0082*/ 	.short	(.L_49 - .L_48)
	.align		4
.L_48:
        /*0084*/ 	.word	index@(.nv.constant0._Z15KroneckerKerneliiPfS_S_)
        /*0088*/ 	.short	0x0380
        /*008a*/ 	.short	0x0020


	//----- nvinfo : EIATTR_SW_WAR
	.align		4
.L_49:
        /*008c*/ 	.byte	0x04, 0x36
        /*008e*/ 	.short	(.L_51 - .L_50)
.L_50:
        /*0090*/ 	.word	0x00000008
.L_51:


//--------------------- .nv.callgraph             --------------------------
	.section	.nv.callgraph,"",@"SHT_CUDA_CALLGRAPH"
	.align	4
	.sectionentsize	8
	.align		4
        /*0000*/ 	.word	0x00000000
	.align		4
        /*0004*/ 	.word	0xffffffff
	.align		4
        /*0008*/ 	.word	0x00000000
	.align		4
        /*000c*/ 	.word	0xfffffffe
	.align		4
        /*0010*/ 	.word	0x00000000
	.align		4
        /*0014*/ 	.word	0xfffffffd
	.align		4
        /*0018*/ 	.word	0x00000000
	.align		4
        /*001c*/ 	.word	0xfffffffc


//--------------------- .text._Z20KroneckerKernelSmalliiPfS_S_ --------------------------
	.section	.text._Z20KroneckerKernelSmalliiPfS_S_,"ax",@progbits
	.align	128
        .global         _Z20KroneckerKernelSmalliiPfS_S_
        .type           _Z20KroneckerKernelSmalliiPfS_S_,@function
        .size           _Z20KroneckerKernelSmalliiPfS_S_,(.L_x_19 - _Z20KroneckerKernelSmalliiPfS_S_)
        .other          _Z20KroneckerKernelSmalliiPfS_S_,@"STO_CUDA_ENTRY STV_DEFAULT"
_Z20KroneckerKernelSmalliiPfS_S_:
.text._Z20KroneckerKernelSmalliiPfS_S_:
[----:B------:R-:W-:Y:S01]  /*0000*/  LDC R1, c[0x0][0x37c] ;  /* 0x0000df00ff017b82 */ /* 0x000fe20000000800 */
[----:B------:R-:W0:Y:S01]  /*0010*/  S2R R0, SR_TID.X ;  /* 0x0000000000007919 */ /* 0x000e220000002100 */
[----:B------:R-:W1:Y:S01]  /*0020*/  LDCU UR4, c[0x0][0x384] ;  /* 0x00007080ff0477ac */ /* 0x000e620008000800 */
[----:B------:R-:W-:Y:S01]  /*0030*/  BSSY.RECONVERGENT B0, `(.L_x_0) ;  /* 0x0000013000007945 */ /* 0x000fe20003800200 */
[----:B------:R-:W2:Y:S01]  /*0040*/  LDCU.64 UR10, c[0x0][0x358] ;  /* 0x00006b00ff0a77ac */ /* 0x000ea20008000a00 */
[----:B-1----:R-:W-:-:S06]  /*0050*/  UIMAD UR4, UR4, UR4, URZ ;  /* 0x00000004040472a4 */ /* 0x002fcc000f8e02ff */
[----:B0-----:R-:W-:-:S13]  /*0060*/  ISETP.GE.U32.AND P0, PT, R0, UR4, PT ;  /* 0x0000000400007c0c */ /* 0x001fda000bf06070 */
[----:B--2---:R-:W-:Y:S05]  /*0070*/  @P0 BRA `(.L_x_1) ;  /* 0x0000000000380947 */ /* 0x004fea0003800000 */
[----:B------:R-:W0:Y:S01]  /*0080*/  S2R R3, SR_CgaCtaId ;  /* 0x0000000000037919 */ /* 0x000e220000008800 */
[----:B------:R-:W1:Y:S01]  /*0090*/  LDC R8, c[0x0][0x360] ;  /* 0x0000d800ff087b82 */ /* 0x000e620000000800 */
[----:B------:R-:W-:Y:S02]  /*00a0*/  MOV R2, 0x400 ;  /* 0x0000040000027802 */ /* 0x000fe40000000f00 */
[----:B------:R-:W-:Y:S02]  /*00b0*/  MOV R7, R0 ;  /* 0x0000000000077202 */ /* 0x000fe40000000f00 */
[----:B------:R-:W-:-:S03]  /*00c0*/  IADD3 R2, PT, PT, R2, 0x2000, RZ ;  /* 0x0000200002027810 */ /* 0x000fc60007ffe0ff */
[----:B------:R-:W2:Y:S01]  /*00d0*/  LDC.64 R4, c[0x0][0x390] ;  /* 0x0000e400ff047b82 */ /* 0x000ea20000000a00 */
[----:B0-----:R-:W-:-:S07]  /*00e0*/  LEA R6, R3, R2, 0x18 ;  /* 0x0000000203067211 */ /* 0x001fce00078ec0ff */
.L_x_2:
[----:B0-2---:R-:W-:-:S06]  /*00f0*/  IMAD.WIDE.U32 R2, R7, 0x4, R4 ;  /* 0x0000000407027825 */ /* 0x005fcc00078e0004 */
[----:B------:R-:W2:Y:S01]  /*0100*/  LDG.E R2, desc[UR10][R2.64] ;  /* 0x0000000a02027981 */ /* 0x000ea2000c1e1900 */
[----:B------:R-:W-:Y:S02]  /*0110*/  LEA R9, R7, R6, 0x2 ;  /* 0x0000000607097211 */ /* 0x000fe400078e10ff */
[----:B-1----:R-:W-:-:S04]  /*0120*/  IADD3 R7, PT, PT, R8, R7, RZ ;  /* 0x0000000708077210 */ /* 0x002fc80007ffe0ff */
[----:B------:R-:W-:Y:S01]  /*0130*/  ISETP.GE.U32.AND P0, PT, R7, UR4, PT ;  /* 0x0000000407007c0c */ /* 0x000fe2000bf06070 */
[----:B--2---:R0:W-:-:S12]  /*0140*/  STS [R9], R2 ;  /* 0x0000000209007388 */ /* 0x0041d80000000800 */
[----:B------:R-:W-:Y:S05]  /*0150*/  @!P0 BRA `(.L_x_2) ;  /* 0xfffffffc00e48947 */ /* 0x000fea000383ffff */
.L_x_1:
[----:B------:R-:W-:Y:S05]  /*0160*/  BSYNC.RECONVERGENT B0 ;  /* 0x0000000000007941 */ /* 0x000fea0003800200 */
.L_x_0:
[----:B------:R-:W1:Y:S01]  /*0170*/  LDCU UR12, c[0x0][0x360] ;  /* 0x00006c00ff0c77ac */ /* 0x000e620008000800 */
[----:B0-----:R-:W1:Y:S08]  /*0180*/  LDC R2, c[0x0][0x370] ;  /* 0x0000dc00ff027b82 */ /* 0x001e700000000800 */
[----:B------:R-:W-:Y:S01]  /*0190*/  BAR.SYNC.DEFER_BLOCKING 0x0 ;  /* 0x0000000000007b1d */ /* 0x000fe20000010000 */
[----:B------:R-:W-:-:S05]  /*01a0*/  UISETP.LT.U32.AND UP0, UPT, UR4, 0x1, UPT ;  /* 0x000000010400788c */ /* 0x000fca000bf01070 */
[----:B------:R-:W0:Y:S02]  /*01b0*/  LDCU UR5, c[0x0][0x380] ;  /* 0x00007000ff0577ac */ /* 0x000e240008000800 */
[----:B------:R-:W2:Y:S01]  /*01c0*/  S2UR UR8, SR_CgaCtaId ;  /* 0x00000000000879c3 */ /* 0x000ea20000008800 */
[----:B------:R-:W-:Y:S01]  /*01d0*/  UMOV UR6, 0x400 ;  /* 0x0000040000067882 */ /* 0x000fe20000000000 */
[----:B------:R-:W-:Y:S02]  /*01e0*/  USEL UR4, UR4, 0x1, !UP0 ;  /* 0x0000000104047887 */ /* 0x000fe4000c000000 */
[----:B------:R-:W-:-:S04]  /*01f0*/  UIADD3 UR7, UPT, UPT, UR6, 0x1000, URZ ;  /* 0x0000100006077890 */ /* 0x000fc8000fffe0ff */
[----:B------:R-:W3:Y:S01]  /*0200*/  S2UR UR13, SR_CTAID.X ;  /* 0x00000000000d79c3 */ /* 0x000ee20000002500 */
[----:B------:R-:W-:Y:S01]  /*0210*/  UIADD3 UR4, UPT, UPT, -UR4, URZ, URZ ;  /* 0x000000ff04047290 */ /* 0x000fe2000fffe1ff */
[----:B-1----:R-:W-:Y:S01]  /*0220*/  IMAD R6, R2, UR12, RZ ;  /* 0x0000000c02067c24 */ /* 0x002fe2000f8e02ff */
[----:B0-----:R-:W-:-:S03]  /*0230*/  UIMAD UR5, UR5, UR5, URZ ;  /* 0x00000005050572a4 */ /* 0x001fc6000f8e02ff */
[----:B------:R-:W0:Y:S01]  /*0240*/  I2F.U32.RP R7, R6 ;  /* 0x0000000600077306 */ /* 0x000e220000209000 */
[----:B------:R-:W-:Y:S01]  /*0250*/  IMAD.MOV R3, RZ, RZ, -R6 ;  /* 0x000000ffff037224 */ /* 0x000fe200078e0a06 */
[----:B------:R-:W-:Y:S01]  /*0260*/  ISETP.NE.U32.AND P2, PT, R6, RZ, PT ;  /* 0x000000ff0600720c */ /* 0x000fe20003f45070 */
[----:B--2---:R-:W-:Y:S02]  /*0270*/  ULEA UR6, UR8, UR6, 0x18 ;  /* 0x0000000608067291 */ /* 0x004fe4000f8ec0ff */
[----:B------:R-:W-:-:S03]  /*0280*/  ULEA UR7, UR8, UR7, 0x18 ;  /* 0x0000000708077291 */ /* 0x000fc6000f8ec0ff */
[----:B0-----:R-:W0:Y:S02]  /*0290*/  MUFU.RCP R7, R7 ;  /* 0x0000000700077308 */ /* 0x001e240000001000 */
[----:B0-----:R-:W-:-:S06]  /*02a0*/  IADD3 R4, PT, PT, R7, 0xffffffe, RZ ;  /* 0x0ffffffe07047810 */ /* 0x001fcc0007ffe0ff */
[----:B------:R0:W1:Y:S02]  /*02b0*/  F2I.FTZ.U32.TRUNC.NTZ R5, R4 ;  /* 0x0000000400057305 */ /* 0x000064000021f000 */
[----:B0-----:R-:W-:Y:S02]  /*02c0*/  HFMA2 R4, -RZ, RZ, 0, 0 ;  /* 0x00000000ff047431 */ /* 0x001fe400000001ff */
[----:B-1----:R-:W-:-:S04]  /*02d0*/  IMAD R3, R3, R5, RZ ;  /* 0x0000000503037224 */ /* 0x002fc800078e02ff */
[----:B------:R-:W-:-:S06]  /*02e0*/  IMAD.HI.U32 R3, R5, R3, R4 ;  /* 0x0000000305037227 */ /* 0x000fcc00078e0004 */
[----:B------:R-:W-:-:S05]  /*02f0*/  IMAD.HI.U32 R3, R3, UR5, RZ ;  /* 0x0000000503037c27 */ /* 0x000fca000f8e00ff */
[----:B------:R-:W-:-:S05]  /*0300*/  IADD3 R5, PT, PT, -R3, RZ, RZ ;  /* 0x000000ff03057210 */ /* 0x000fca0007ffe1ff */
[----:B------:R-:W-:-:S05]  /*0310*/  IMAD R5, R6, R5, UR5 ;  /* 0x0000000506057e24 */ /* 0x000fca000f8e0205 */
[----:B------:R-:W-:-:S13]  /*0320*/  ISETP.GE.U32.AND P0, PT, R5, R6, PT ;  /* 0x000000060500720c */ /* 0x000fda0003f06070 */
[----:B------:R-:W-:Y:S02]  /*0330*/  @P0 IADD3 R5, PT, PT, -R6, R5, RZ ;  /* 0x0000000506050210 */ /* 0x000fe40007ffe1ff */
[----:B------:R-:W-:Y:S02]  /*0340*/  @P0 IADD3 R3, PT, PT, R3, 0x1, RZ ;  /* 0x0000000103030810 */ /* 0x000fe40007ffe0ff */
[----:B------:R-:W-:Y:S02]  /*0350*/  ISETP.GE.U32.AND P1, PT, R5, R6, PT ;  /* 0x000000060500720c */ /* 0x000fe40003f26070 */
[----:B------:R-:W-:-:S11]  /*0360*/  LEA R5, R0, UR6, 0x2 ;  /* 0x0000000600057c11 */ /* 0x000fd6000f8e10ff */
[----:B------:R-:W-:Y:S01]  /*0370*/  @P1 VIADD R3, R3, 0x1 ;  /* 0x0000000103031836 */ /* 0x000fe20000000000 */
[----:B------:R-:W-:Y:S02]  /*0380*/  @!P2 LOP3.LUT R3, RZ, R6, RZ, 0x33, !PT ;  /* 0x00000006ff03a212 */ /* 0x000fe400078e33ff */
[----:B---3--:R-:W-:-:S07]  /*0390*/  LEA R6, R0, UR7, 0x2 ;  /* 0x0000000700067c11 */ /* 0x008fce000f8e10ff */
.L_x_7:
[----:B0-----:R-:W0:Y:S01]  /*03a0*/  LDC R10, c[0x0][0x384] ;  /* 0x0000e100ff0a7b82 */ /* 0x001e220000000800 */
[----:B------:R-:W-:Y:S01]  /*03b0*/  IMAD R11, R2, R4, UR13 ;  /* 0x0000000d020b7e24 */ /* 0x000fe2000f8e0204 */
[----:B------:R-:W-:Y:S03]  /*03c0*/  BSSY.RECONVERGENT B0, `(.L_x_3) ;  /* 0x00000d5000007945 */ /* 0x000fe60003800200 */
[----:B------:R-:W-:Y:S01]  /*03d0*/  IMAD R11, R11, UR12, R0 ;  /* 0x0000000c0b0b7c24 */ /* 0x000fe2000f8e0200 */
[----:B0-----:R-:W-:-:S04]  /*03e0*/  ISETP.NE.AND P0, PT, R10, RZ, PT ;  /* 0x000000ff0a00720c */ /* 0x001fc80003f05270 */
[----:B------:R-:W-:-:S13]  /*03f0*/  ISETP.GE.U32.OR P0, PT, R11, UR5, !P0 ;  /* 0x000000050b007c0c */ /* 0x000fda000c706470 */
[----:B-1----:R-:W-:Y:S05]  /*0400*/  @P0 BRA `(.L_x_4) ;  /* 0x0000000c00400947 */ /* 0x002fea0003800000 */
[----:B------:R-:W0:Y:S01]  /*0410*/  LDCU UR14, c[0x0][0x380] ;  /* 0x00007000ff0e77ac */ /* 0x000e220008000800 */
[----:B------:R-:W1:Y:S01]  /*0420*/  LDC.64 R8, c[0x0][0x388] ;  /* 0x0000e200ff087b82 */ /* 0x000e620000000a00 */
[----:B0-----:R-:W0:Y:S01]  /*0430*/  I2F.U32.RP R14, UR14 ;  /* 0x0000000e000e7d06 */ /* 0x001e220008209000 */
[----:B-1----:R-:W-:-:S07]  /*0440*/  IMAD.WIDE.U32 R8, R11, 0x4, R8 ;  /* 0x000000040b087825 */ /* 0x002fce00078e0008 */
[----:B------:R-:W1:Y:S01]  /*0450*/  I2F.U32.RP R15, R10 ;  /* 0x0000000a000f7306 */ /* 0x000e620000209000 */
[----:B------:R2:W5:Y:S01]  /*0460*/  LDG.E R7, desc[UR10][R8.64] ;  /* 0x0000000a08077981 */ /* 0x000562000c1e1900 */
[----:B------:R-:W3:Y:S01]  /*0470*/  S2UR UR9, SR_CgaCtaId ;  /* 0x00000000000979c3 */ /* 0x000ee20000008800 */
[----:B------:R-:W-:Y:S01]  /*0480*/  ISETP.NE.U32.AND P2, PT, RZ, UR14, PT ;  /* 0x0000000eff007c0c */ /* 0x000fe2000bf45070 */
[----:B------:R-:W-:-:S04]  /*0490*/  UMOV UR8, 0x400 ;  /* 0x0000040000087882 */ /* 0x000fc80000000000 */
[----:B0-----:R-:W0:Y:S01]  /*04a0*/  MUFU.RCP R14, R14 ;  /* 0x0000000e000e7308 */ /* 0x001e220000001000 */
[----:B------:R-:W-:Y:S01]  /*04b0*/  UIADD3 UR8, UPT, UPT, UR8, 0x2000, URZ ;  /* 0x0000200008087890 */ /* 0x000fe2000fffe0ff */
[----:B------:R-:W-:Y:S01]  /*04c0*/  HFMA2 R26, -RZ, RZ, 0, 0 ;  /* 0x00000000ff1a7431 */ /* 0x000fe200000001ff */
[----:B------:R-:W-:Y:S01]  /*04d0*/  MOV R24, RZ ;  /* 0x000000ff00187202 */ /* 0x000fe20000000f00 */
[----:B------:R-:W-:-:S04]  /*04e0*/  HFMA2 R22, -RZ, RZ, 0, 0 ;  /* 0x00000000ff167431 */ /* 0x000fc800000001ff */
[----:B-1----:R-:W-:Y:S01]  /*04f0*/  MUFU.RCP R15, R15 ;  /* 0x0000000f000f7308 */ /* 0x002fe20000001000 */
[----:B0-----:R-:W-:-:S07]  /*0500*/  IADD3 R12, PT, PT, R14, 0xffffffe, RZ ;  /* 0x0ffffffe0e0c7810 */ /* 0x001fce0007ffe0ff */
[----:B------:R0:W1:Y:S01]  /*0510*/  F2I.FTZ.U32.TRUNC.NTZ R13, R12 ;  /* 0x0000000c000d7305 */ /* 0x000062000021f000 */
[----:B---3--:R-:W-:Y:S01]  /*0520*/  ULEA UR8, UR9, UR8, 0x18 ;  /* 0x0000000809087291 */ /* 0x008fe2000f8ec0ff */
[----:B0-----:R-:W-:Y:S02]  /*0530*/  MOV R12, RZ ;  /* 0x000000ff000c7202 */ /* 0x001fe40000000f00 */
[----:B-1----:R-:W-:-:S05]  /*0540*/  IADD3 R17, PT, PT, RZ, -R13, RZ ;  /* 0x8000000dff117210 */ /* 0x002fca0007ffe0ff */
[----:B------:R-:W-:-:S04]  /*0550*/  IMAD R17, R17, UR14, RZ ;  /* 0x0000000e11117c24 */ /* 0x000fc8000f8e02ff */
[----:B--2---:R-:W-:-:S04]  /*0560*/  IMAD.HI.U32 R8, R13, R17, R12 ;  /* 0x000000110d087227 */ /* 0x004fc800078e000c */
[----:B------:R-:W-:Y:S02]  /*0570*/  VIADD R12, R15, 0xffffffe ;  /* 0x0ffffffe0f0c7836 */ /* 0x000fe40000000000 */
[----:B------:R-:W-:Y:S01]  /*0580*/  IMAD.HI.U32 R8, R8, R11, RZ ;  /* 0x0000000b08087227 */ /* 0x000fe200078e00ff */
[----:B------:R-:W0:Y:S01]  /*0590*/  LDC.64 R14, c[0x0][0x398] ;  /* 0x0000e600ff0e7b82 */ /* 0x000e220000000a00 */
[----:B------:R1:W2:Y:S03]  /*05a0*/  F2I.FTZ.U32.TRUNC.NTZ R13, R12 ;  /* 0x0000000c000d7305 */ /* 0x0002a6000021f000 */
[----:B------:R-:W-:-:S05]  /*05b0*/  IADD3 R16, PT, PT, -R8, RZ, RZ ;  /* 0x000000ff08107210 */ /* 0x000fca0007ffe1ff */
[----:B------:R-:W-:Y:S02]  /*05c0*/  IMAD R9, R16, UR14, R11 ;  /* 0x0000000e10097c24 */ /* 0x000fe4000f8e020b */
[----:B-1----:R-:W-:-:S03]  /*05d0*/  IMAD.MOV.U32 R12, RZ, RZ, RZ ;  /* 0x000000ffff0c7224 */ /* 0x002fc600078e00ff */
[----:B------:R-:W-:-:S13]  /*05e0*/  ISETP.GE.U32.AND P0, PT, R9, UR14, PT ;  /* 0x0000000e09007c0c */ /* 0x000fda000bf06070 */
[----:B------:R-:W-:Y:S02]  /*05f0*/  @P0 IADD3 R9, PT, PT, R9, -UR14, RZ ;  /* 0x8000000e09090c10 */ /* 0x000fe4000fffe0ff */
[----:B------:R-:W-:Y:S02]  /*0600*/  @P0 IADD3 R8, PT, PT, R8, 0x1, RZ ;  /* 0x0000000108080810 */ /* 0x000fe40007ffe0ff */
[----:B------:R-:W-:Y:S02]  /*0610*/  ISETP.GE.U32.AND P1, PT, R9, UR14, PT ;  /* 0x0000000e09007c0c */ /* 0x000fe4000bf26070 */
[----:B--2---:R-:W-:Y:S02]  /*0620*/  IADD3 R9, PT, PT, RZ, -R13, RZ ;  /* 0x8000000dff097210 */ /* 0x004fe40007ffe0ff */
[----:B------:R-:W-:-:S03]  /*0630*/  ISETP.NE.U32.AND P0, PT, R10, RZ, PT ;  /* 0x000000ff0a00720c */ /* 0x000fc60003f05070 */
[-C--:B------:R-:W-:Y:S01]  /*0640*/  IMAD R9, R9, R10.reuse, RZ ;  /* 0x0000000a09097224 */ /* 0x080fe200078e02ff */
[----:B------:R-:W-:-:S03]  /*0650*/  LOP3.LUT R10, RZ, R10, RZ, 0x33, !PT ;  /* 0x0000000aff0a7212 */ /* 0x000fc600078e33ff */
[----:B------:R-:W-:Y:S01]  /*0660*/  IMAD.HI.U32 R9, R13, R9, R12 ;  /* 0x000000090d097227 */ /* 0x000fe200078e000c */
[----:B------:R-:W-:Y:S02]  /*0670*/  MOV R12, UR4 ;  /* 0x00000004000c7c02 */ /* 0x000fe40008000f00 */
[----:B------:R-:W-:Y:S02]  /*0680*/  @P1 IADD3 R8, PT, PT, R8, 0x1, RZ ;  /* 0x0000000108081810 */ /* 0x000fe40007ffe0ff */
[----:B------:R-:W-:Y:S02]  /*0690*/  @!P2 LOP3.LUT R8, RZ, UR14, RZ, 0x33, !PT ;  /* 0x0000000eff08ac12 */ /* 0x000fe4000f8e33ff */
[----:B------:R-:W-:Y:S02]  /*06a0*/  MOV R13, UR8 ;  /* 0x00000008000d7c02 */ /* 0x000fe40008000f00 */
[----:B------:R-:W-:-:S05]  /*06b0*/  IADD3 R16, PT, PT, -R8, RZ, RZ ;  /* 0x000000ff08107210 */ /* 0x000fca0007ffe1ff */
[----:B0-----:R-:W-:-:S07]  /*06c0*/  IMAD R11, R16, UR14, R11 ;  /* 0x0000000e100b7c24 */ /* 0x001fce000f8e020b */
.L_x_6:
[----:B01----:R-:W0:Y:S01]  /*06d0*/  LDC.64 R16, c[0x0][0x380] ;  /* 0x0000e000ff107b82 */ /* 0x003e220000000a00 */
[----:B------:R-:W-:Y:S01]  /*06e0*/  IMAD.HI.U32 R19, R9, R24, RZ ;  /* 0x0000001809137227 */ /* 0x000fe200078e00ff */
[----:B------:R1:W2:Y:S01]  /*06f0*/  LDS R18, [R13] ;  /* 0x000000000d127984 */ /* 0x0002a20000000800 */
[----:B------:R-:W-:Y:S02]  /*0700*/  IADD3 R12, PT, PT, R12, 0x1, RZ ;  /* 0x000000010c0c7810 */ /* 0x000fe40007ffe0ff */
[----:B------:R-:W-:Y:S02]  /*0710*/  IMAD.MOV R20, RZ, RZ, -R19 ;  /* 0x000000ffff147224 */ /* 0x000fe400078e0a13 */
[----:B------:R-:W-:Y:S01]  /*0720*/  IMAD R21, R0, UR12, RZ ;  /* 0x0000000c00157c24 */ /* 0x000fe2000f8e02ff */
[----:B------:R-:W-:Y:S02]  /*0730*/  ISETP.NE.AND P3, PT, R12, RZ, PT ;  /* 0x000000ff0c00720c */ /* 0x000fe40003f65270 */
[----:B-1----:R-:W-:Y:S01]  /*0740*/  IADD3 R13, PT, PT, R13, 0x4, RZ ;  /* 0x000000040d0d7810 */ /* 0x002fe20007ffe0ff */
[----:B0-----:R-:W-:-:S05]  /*0750*/  IMAD R20, R17, R20, R24 ;  /* 0x0000001411147224 */ /* 0x001fca00078e0218 */
[----:B------:R-:W-:-:S13]  /*0760*/  ISETP.GE.U32.AND P1, PT, R20, R17, PT ;  /* 0x000000111400720c */ /* 0x000fda0003f26070 */
[-C--:B------:R-:W-:Y:S01]  /*0770*/  @P1 IADD3 R20, PT, PT, R20, -R17.reuse, RZ ;  /* 0x8000001114141210 */ /* 0x080fe20007ffe0ff */
[----:B--2--5:R-:W-:Y:S01]  /*0780*/  FMUL R18, R7, R18 ;  /* 0x0000001207127220 */ /* 0x024fe20000400000 */
[----:B------:R-:W-:Y:S02]  /*0790*/  @P1 IADD3 R19, PT, PT, R19, 0x1, RZ ;  /* 0x0000000113131810 */ /* 0x000fe40007ffe0ff */
[----:B------:R-:W-:Y:S02]  /*07a0*/  ISETP.GE.U32.AND P2, PT, R20, R17, PT ;  /* 0x000000111400720c */ /* 0x000fe40003f46070 */
[----:B------:R-:W-:Y:S01]  /*07b0*/  IADD3 R20, PT, PT, R21, R22, RZ ;  /* 0x0000001615147210 */ /* 0x000fe20007ffe0ff */
[----:B------:R-:W-:-:S03]  /*07c0*/  VIADD R22, R22, 0x1 ;  /* 0x0000000116167836 */ /* 0x000fc60000000000 */
[----:B------:R-:W-:Y:S02]  /*07d0*/  LEA R21, R20, UR7, 0x2 ;  /* 0x0000000714157c11 */ /* 0x000fe4000f8e10ff */
[----:B------:R-:W-:-:S05]  /*07e0*/  ISETP.NE.AND P1, PT, R22, 0x20, PT ;  /* 0x000000201600780c */ /* 0x000fca0003f25270 */
[----:B------:R-:W-:-:S04]  /*07f0*/  @P2 IADD3 R19, PT, PT, R19, 0x1, RZ ;  /* 0x0000000113132810 */ /* 0x000fc80007ffe0ff */
[----:B------:R-:W-:-:S05]  /*0800*/  SEL R19, R10, R19, !P0 ;  /* 0x000000130a137207 */ /* 0x000fca0004000000 */
[----:B------:R-:W-:-:S04]  /*0810*/  IMAD R19, R8, R17, R19 ;  /* 0x0000001108137224 */ /* 0x000fc800078e0213 */
[----:B------:R-:W-:Y:S01]  /*0820*/  IMAD R16, R19, R16, R11 ;  /* 0x0000001013107224 */ /* 0x000fe200078e020b */
[----:B------:R-:W-:-:S03]  /*0830*/  LEA R19, R20, UR6, 0x2 ;  /* 0x0000000614137c11 */ /* 0x000fc6000f8e10ff */
[-C--:B------:R-:W-:Y:S01]  /*0840*/  IMAD R16, R16, R17.reuse, R26 ;  /* 0x0000001110107224 */ /* 0x080fe200078e021a */
[----:B------:R-:W-:Y:S01]  /*0850*/  IADD3 R26, PT, PT, R26, 0x1, RZ ;  /* 0x000000011a1a7810 */ /* 0x000fe20007ffe0ff */
[----:B------:R0:W-:Y:S03]  /*0860*/  STS [R19], R18 ;  /* 0x0000001213007388 */ /* 0x0001e60000000800 */
[----:B------:R-:W-:Y:S01]  /*0870*/  ISETP.NE.AND P2, PT, R26, R17, PT ;  /* 0x000000111a00720c */ /* 0x000fe20003f45270 */
[----:B------:R0:W-:Y:S01]  /*0880*/  STS [R21], R16 ;  /* 0x0000001015007388 */ /* 0x0001e20000000800 */
[----:B------:R-:W-:Y:S11]  /*0890*/  @P1 BRA `(.L_x_5) ;  /* 0x0000000800101947 */ /* 0x000ff60003800000 */
[----:B------:R-:W-:Y:S05]  /*08a0*/  WARPSYNC.ALL ;  /* 0x0000000000007948 */ /* 0x000fea0003800000 */
[----:B------:R-:W-:Y:S06]  /*08b0*/  BAR.SYNC.DEFER_BLOCKING 0x0 ;  /* 0x0000000000007b1d */ /* 0x000fec0000010000 */
[----:B0-----:R-:W0:Y:S04]  /*08c0*/  LDS R21, [R6] ;  /* 0x0000000006157984 */ /* 0x001e280000000800 */
[----:B------:R-:W1:Y:S04]  /*08d0*/  LDS R23, [R5] ;  /* 0x0000000005177984 */ /* 0x000e680000000800 */
[----:B------:R-:W-:Y:S04]  /*08e0*/  LDS R29, [R6+0x80] ;  /* 0x00008000061d7984 */ /* 0x000fe80000000800 */
[----:B------:R-:W-:Y:S04]  /*08f0*/  LDS R28, [R5+0x80] ;  /* 0x00008000051c7984 */ /* 0x000fe80000000800 */
[----:B------:R-:W2:Y:S04]  /*0900*/  LDS R17, [R6+0x100] ;  /* 0x0001000006117984 */ /* 0x000ea80000000800 */
[----:B------:R-:W3:Y:S04]  /*0910*/  LDS R19, [R5+0x100] ;  /* 0x0001000005137984 */ /* 0x000ee80000000800 */
[----:B------:R-:W4:Y:S04]  /*0920*/  LDS R27, [R6+0x180] ;  /* 0x00018000061b7984 */ /* 0x000f280000000800 */
[----:B------:R-:W-:Y:S04]  /*0930*/  LDS R25, [R5+0x180] ;  /* 0x0001800005197984 */ /* 0x000fe80000000800 */
[----:B------:R-:W-:Y:S01]  /*0940*/  LDS R18, [R6+0x300] ;  /* 0x0003000006127984 */ /* 0x000fe20000000800 */
[----:B0-----:R-:W-:-:S05]  /*0950*/  IMAD.WIDE.U32 R20, R21, 0x4, R14 ;  /* 0x0000000415147825 */ /* 0x001fca00078e000e */
[----:B-1----:R0:W-:Y:S04]  /*0960*/  STG.E desc[UR10][R20.64], R23 ;  /* 0x0000001714007986 */ /* 0x0021e8000c10190a */
[----:B------:R-:W1:Y:S01]  /*0970*/  LDS R21, [R6+0x200] ;  /* 0x0002000006157984 */ /* 0x000e620000000800 */
[----:B--2---:R-:W-:-:S04]  /*0980*/  IMAD.WIDE.U32 R16, R17, 0x4, R14 ;  /* 0x0000000411107825 */ /* 0x004fc800078e000e */
[--C-:B0-----:R-:W-:Y:S02]  /*0990*/  IMAD.WIDE.U32 R22, R29, 0x4, R14.reuse ;  /* 0x000000041d167825 */ /* 0x101fe400078e000e */
[----:B------:R-:W0:Y:S04]  /*09a0*/  LDS R29, [R6+0x280] ;  /* 0x00028000061d7984 */ /* 0x000e280000000800 */
[----:B------:R-:W-:Y:S04]  /*09b0*/  STG.E desc[UR10][R22.64], R28 ;  /* 0x0000001c16007986 */ /* 0x000fe8000c10190a */
[----:B------:R-:W2:Y:S04]  /*09c0*/  LDS R22, [R5+0x200] ;  /* 0x0002000005167984 */ /* 0x000ea80000000800 */
[----:B---3--:R4:W-:Y:S04]  /*09d0*/  STG.E desc[UR10][R16.64], R19 ;  /* 0x0000001310007986 */ /* 0x0089e8000c10190a */
[----:B------:R-:W3:Y:S04]  /*09e0*/  LDS R19, [R5+0x280] ;  /* 0x0002800005137984 */ /* 0x000ee80000000800 */
[----:B------:R-:W-:Y:S01]  /*09f0*/  LDS R23, [R5+0x380] ;  /* 0x0003800005177984 */ /* 0x000fe20000000800 */
[----:B----4-:R-:W-:-:S03]  /*0a00*/  IMAD.WIDE.U32 R16, R27, 0x4, R14 ;  /* 0x000000041b107825 */ /* 0x010fc600078e000e */
[----:B------:R-:W4:Y:S01]  /*0a10*/  LDS R27, [R5+0x300] ;  /* 0x00030000051b7984 */ /* 0x000f220000000800 */
[----:B-1----:R-:W-:-:S03]  /*0a20*/  IMAD.WIDE.U32 R20, R21, 0x4, R14 ;  /* 0x0000000415147825 */ /* 0x002fc600078e000e */
[----:B------:R1:W-:Y:S04]  /*0a30*/  STG.E desc[UR10][R16.64], R25 ;  /* 0x0000001910007986 */ /* 0x0003e8000c10190a */
[----:B------:R-:W5:Y:S01]  /*0a40*/  LDS R25, [R6+0x380] ;  /* 0x0003800006197984 */ /* 0x000f620000000800 */
[----:B0-----:R-:W-:-:S04]  /*0a50*/  IMAD.WIDE.U32 R28, R29, 0x4, R14 ;  /* 0x000000041d1c7825 */ /* 0x001fc800078e000e */
[--C-:B-1----:R-:W-:Y:S02]  /*0a60*/  IMAD.WIDE.U32 R16, R18, 0x4, R14.reuse ;  /* 0x0000000412107825 */ /* 0x102fe400078e000e */
[----:B------:R-:W-:Y:S04]  /*0a70*/  LDS R18, [R5+0x400] ;  /* 0x0004000005127984 */ /* 0x000fe80000000800 */
[----:B--2---:R-:W-:Y:S04]  /*0a80*/  STG.E desc[UR10][R20.64], R22 ;  /* 0x0000001614007986 */ /* 0x004fe8000c10190a */
[----:B------:R-:W0:Y:S04]  /*0a90*/  LDS R21, [R6+0x400] ;  /* 0x0004000006157984 */ /* 0x000e280000000800 */
[----:B---3--:R5:W-:Y:S04]  /*0aa0*/  STG.E desc[UR10][R28.64], R19 ;  /* 0x000000131c007986 */ /* 0x008be8000c10190a */
[----:B------:R-:W1:Y:S04]  /*0ab0*/  LDS R19, [R6+0x480] ;  /* 0x0004800006137984 */ /* 0x000e680000000800 */
[----:B----4-:R-:W-:Y:S04]  /*0ac0*/  STG.E desc[UR10][R16.64], R27 ;  /* 0x0000001b10007986 */ /* 0x010fe8000c10190a */
[----:B------:R-:W-:Y:S01]  /*0ad0*/  LDS R22, [R5+0x480] ;  /* 0x0004800005167984 */ /* 0x000fe20000000800 */
[----:B-----5:R-:W-:-:S03]  /*0ae0*/  IMAD.WIDE.U32 R28, R25, 0x4, R14 ;  /* 0x00000004191c7825 */ /* 0x020fc600078e000e */
[----:B------:R-:W2:Y:S04]  /*0af0*/  LDS R17, [R6+0x500] ;  /* 0x0005000006117984 */ /* 0x000ea80000000800 */
[----:B------:R-:W-:Y:S04]  /*0b00*/  STG.E desc[UR10][R28.64], R23 ;  /* 0x000000171c007986 */ /* 0x000fe8000c10190a */
[----:B------:R-:W3:Y:S04]  /*0b10*/  LDS R23, [R5+0x500] ;  /* 0x0005000005177984 */ /* 0x000ee80000000800 */
[----:B------:R-:W4:Y:S04]  /*0b20*/  LDS R27, [R6+0x580] ;  /* 0x00058000061b7984 */ /* 0x000f280000000800 */
[----:B------:R-:W-:Y:S01]  /*0b30*/  LDS R25, [R5+0x580] ;  /* 0x0005800005197984 */ /* 0x000fe20000000800 */
[----:B0-----:R-:W-:-:S03]  /*0b40*/  IMAD.WIDE.U32 R20, R21, 0x4, R14 ;  /* 0x0000000415147825 */ /* 0x001fc600078e000e */
[----:B------:R-:W-:Y:S04]  /*0b50*/  LDS R29, [R6+0x700] ;  /* 0x00070000061d7984 */ /* 0x000fe80000000800 */
[----:B------:R1:W-:Y:S04]  /*0b60*/  STG.E desc[UR10][R20.64], R18 ;  /* 0x0000001214007986 */ /* 0x0003e8000c10190a */
[----:B------:R-:W0:Y:S04]  /*0b70*/  LDS R21, [R6+0x600] ;  /* 0x0006000006157984 */ /* 0x000e280000000800 */
[----:B------:R-:W-:Y:S01]  /*0b80*/  LDS R28, [R5+0x700] ;  /* 0x00070000051c7984 */ /* 0x000fe20000000800 */
[----:B-1----:R-:W-:-:S04]  /*0b90*/  IMAD.WIDE.U32 R18, R19, 0x4, R14 ;  /* 0x0000000413127825 */ /* 0x002fc800078e000e */
[--C-:B--2---:R-:W-:Y:S01]  /*0ba0*/  IMAD.WIDE.U32 R16, R17, 0x4, R14.reuse ;  /* 0x0000000411107825 */ /* 0x104fe200078e000e */
[----:B------:R-:W-:Y:S04]  /*0bb0*/  STG.E desc[UR10][R18.64], R22 ;  /* 0x0000001612007986 */ /* 0x000fe8000c10190a */
[----:B------:R-:W1:Y:S04]  /*0bc0*/  LDS R19, [R6+0x680] ;  /* 0x0006800006137984 */ /* 0x000e680000000800 */
[----:B------:R-:W2:Y:S04]  /*0bd0*/  LDS R22, [R5+0x600] ;  /* 0x0006000005167984 */ /* 0x000ea80000000800 */
[----:B---3--:R4:W-:Y:S04]  /*0be0*/  STG.E desc[UR10][R16.64], R23 ;  /* 0x0000001710007986 */ /* 0x0089e8000c10190a */
[----:B------:R-:W3:Y:S01]  /*0bf0*/  LDS R23, [R5+0x680] ;  /* 0x0006800005177984 */ /* 0x000ee20000000800 */
[----:B----4-:R-:W-:-:S03]  /*0c00*/  IMAD.WIDE.U32 R16, R27, 0x4, R14 ;  /* 0x000000041b107825 */ /* 0x010fc600078e000e */
[----:B------:R-:W4:Y:S01]  /*0c10*/  LDS R27, [R6+0x780] ;  /* 0x00078000061b7984 */ /* 0x000f220000000800 */
[----:B0-----:R-:W-:-:S03]  /*0c20*/  IMAD.WIDE.U32 R20, R21, 0x4, R14 ;  /* 0x0000000415147825 */ /* 0x001fc600078e000e */
[----:B------:R-:W-:Y:S04]  /*0c30*/  STG.E desc[UR10][R16.64], R25 ;  /* 0x0000001910007986 */ /* 0x000fe8000c10190a */
[----:B------:R-:W0:Y:S04]  /*0c40*/  LDS R25, [R5+0x780] ;  /* 0x0007800005197984 */ /* 0x000e280000000800 */
[----:B------:R-:W-:Y:S04]  /*0c50*/  LDS R17, [R5+0x880] ;  /* 0x0008800005117984 */ /* 0x000fe80000000800 */
[----:B------:R-:W-:Y:S01]  /*0c60*/  LDS R16, [R6+0x900] ;  /* 0x0009000006107984 */ /* 0x000fe20000000800 */
[----:B-1----:R-:W-:-:S03]  /*0c70*/  IMAD.WIDE.U32 R18, R19, 0x4, R14 ;  /* 0x0000000413127825 */ /* 0x002fc600078e000e */
[----:B--2---:R4:W-:Y:S04]  /*0c80*/  STG.E desc[UR10][R20.64], R22 ;  /* 0x0000001614007986 */ /* 0x0049e8000c10190a */
[----:B------:R-:W1:Y:S04]  /*0c90*/  LDS R22, [R6+0x800] ;  /* 0x0008000006167984 */ /* 0x000e680000000800 */
[----:B---3--:R2:W-:Y:S04]  /*0ca0*/  STG.E desc[UR10][R18.64], R23 ;  /* 0x0000001712007986 */ /* 0x0085e8000c10190a */
[----:B------:R-:W3:Y:S01]  /*0cb0*/  LDS R23, [R6+0x880] ;  /* 0x0008800006177984 */ /* 0x000ee20000000800 */
[----:B----4-:R-:W-:-:S03]  /*0cc0*/  IMAD.WIDE.U32 R20, R27, 0x4, R14 ;  /* 0x000000041b147825 */ /* 0x010fc600078e000e */
[----:B------:R-:W-:Y:S01]  /*0cd0*/  LDS R27, [R6+0x980] ;  /* 0x00098000061b7984 */ /* 0x000fe20000000800 */
[----:B--2---:R-:W-:-:S03]  /*0ce0*/  IMAD.WIDE.U32 R18, R29, 0x4, R14 ;  /* 0x000000041d127825 */ /* 0x004fc600078e000e */
[----:B------:R-:W2:Y:S04]  /*0cf0*/  LDS R29, [R5+0x800] ;  /* 0x00080000051d7984 */ /* 0x000ea80000000800 */
[----:B------:R1:W-:Y:S04]  /*0d00*/  STG.E desc[UR10][R18.64], R28 ;  /* 0x0000001c12007986 */ /* 0x0003e8000c10190a */
[----:B------:R-:W4:Y:S04]  /*0d10*/  LDS R28, [R5+0x900] ;  /* 0x00090000051c7984 */ /* 0x000f280000000800 */
[----:B0-----:R-:W-:Y:S04]  /*0d20*/  STG.E desc[UR10][R20.64], R25 ;  /* 0x0000001914007986 */ /* 0x001fe8000c10190a */
[----:B------:R-:W0:Y:S01]  /*0d30*/  LDS R25, [R5+0x980] ;  /* 0x0009800005197984 */ /* 0x000e220000000800 */
[----:B-1----:R-:W-:-:S03]  /*0d40*/  IMAD.WIDE.U32 R18, R22, 0x4, R14 ;  /* 0x0000000416127825 */ /* 0x002fc600078e000e */
[----:B------:R-:W-:Y:S04]  /*0d50*/  LDS R20, [R6+0xb00] ;  /* 0x000b000006147984 */ /* 0x000fe80000000800 */
[----:B------:R-:W-:Y:S01]  /*0d60*/  LDS R21, [R5+0xa80] ;  /* 0x000a800005157984 */ /* 0x000fe20000000800 */
[----:B---3--:R-:W-:-:S03]  /*0d70*/  IMAD.WIDE.U32 R22, R23, 0x4, R14 ;  /* 0x0000000417167825 */ /* 0x008fc600078e000e */
[----:B--2---:R-:W-:Y:S04]  /*0d80*/  STG.E desc[UR10][R18.64], R29 ;  /* 0x0000001d12007986 */ /* 0x004fe8000c10190a */
[----:B------:R1:W-:Y:S04]  /*0d90*/  STG.E desc[UR10][R22.64], R17 ;  /* 0x0000001116007986 */ /* 0x0003e8000c10190a */
[----:B------:R-:W2:Y:S04]  /*0da0*/  LDS R29, [R6+0xa00] ;  /* 0x000a0000061d7984 */ /* 0x000ea80000000800 */
[----:B------:R-:W3:Y:S01]  /*0db0*/  LDS R19, [R5+0xa00] ;  /* 0x000a000005137984 */ /* 0x000ee20000000800 */
[----:B-1----:R-:W-:-:S03]  /*0dc0*/  IMAD.WIDE.U32 R16, R16, 0x4, R14 ;  /* 0x0000000410107825 */ /* 0x002fc600078e000e */
[----:B------:R-:W1:Y:S04]  /*0dd0*/  LDS R23, [R6+0xa80] ;  /* 0x000a800006177984 */ /* 0x000e680000000800 */
[----:B----4-:R4:W-:Y:S04]  /*0de0*/  STG.E desc[UR10][R16.64], R28 ;  /* 0x0000001c10007986 */ /* 0x0109e8000c10190a */
[----:B------:R-:W-:Y:S01]  /*0df0*/  LDS R18, [R6+0xb80] ;  /* 0x000b800006127984 */ /* 0x000fe20000000800 */
[----:B----4-:R-:W-:-:S03]  /*0e00*/  IMAD.WIDE.U32 R16, R27, 0x4, R14 ;  /* 0x000000041b107825 */ /* 0x010fc600078e000e */
[----:B------:R-:W-:Y:S04]  /*0e10*/  LDS R27, [R5+0xb80] ;  /* 0x000b8000051b7984 */ /* 0x000fe80000000800 */
[----:B0-----:R0:W-:Y:S04]  /*0e20*/  STG.E desc[UR10][R16.64], R25 ;  /* 0x0000001910007986 */ /* 0x0011e8000c10190a */
[----:B------:R-:W4:Y:S01]  /*0e30*/  LDS R25, [R5+0xb00] ;  /* 0x000b000005197984 */ /* 0x000f220000000800 */
[----:B--2---:R-:W-:-:S04]  /*0e40*/  IMAD.WIDE.U32 R28, R29, 0x4, R14 ;  /* 0x000000041d1c7825 */ /* 0x004fc800078e000e */
[--C-:B0-----:R-:W-:Y:S01]  /*0e50*/  IMAD.WIDE.U32 R16, R20, 0x4, R14.reuse ;  /* 0x0000000414107825 */ /* 0x101fe200078e000e */
[----:B---3--:R-:W-:Y:S03]  /*0e60*/  STG.E desc[UR10][R28.64], R19 ;  /* 0x000000131c007986 */ /* 0x008fe6000c10190a */
[--C-:B-1----:R-:W-:Y:S01]  /*0e70*/  IMAD.WIDE.U32 R22, R23, 0x4, R14.reuse ;  /* 0x0000000417167825 */ /* 0x102fe200078e000e */
[----:B------:R-:W0:Y:S04]  /*0e80*/  LDS R19, [R6+0xc00] ;  /* 0x000c000006137984 */ /* 0x000e280000000800 */
[----:B------:R-:W-:Y:S04]  /*0e90*/  STG.E desc[UR10][R22.64], R21 ;  /* 0x0000001516007986 */ /* 0x000fe8000c10190a */
[----:B------:R-:W1:Y:S04]  /*0ea0*/  LDS R21, [R5+0xc00] ;  /* 0x000c000005157984 */ /* 0x000e680000000800 */
[----:B------:R-:W-:Y:S04]  /*0eb0*/  LDS R20, [R6+0xc80] ;  /* 0x000c800006147984 */ /* 0x000fe80000000800 */
[----:B------:R-:W2:Y:S04]  /*0ec0*/  LDS R23, [R6+0xd00] ;  /* 0x000d000006177984 */ /* 0x000ea80000000800 */
[----:B------:R-:W3:Y:S04]  /*0ed0*/  LDS R29, [R6+0xd80] ;  /* 0x000d8000061d7984 */ /* 0x000ee80000000800 */
[----:B------:R-:W-:Y:S04]  /*0ee0*/  LDS R28, [R5+0xd80] ;  /* 0x000d8000051c7984 */ /* 0x000fe80000000800 */
[----:B----4-:R4:W-:Y:S04]  /*0ef0*/  STG.E desc[UR10][R16.64], R25 ;  /* 0x0000001910007986 */ /* 0x0109e8000c10190a */
[----:B------:R-:W5:Y:S01]  /*0f00*/  LDS R25, [R5+0xc80] ;  /* 0x000c800005197984 */ /* 0x000f620000000800 */
[----:B----4-:R-:W-:-:S04]  /*0f10*/  IMAD.WIDE.U32 R16, R18, 0x4, R14 ;  /* 0x0000000412107825 */ /* 0x010fc800078e000e */
[--C-:B0-----:R-:W-:Y:S01]  /*0f20*/  IMAD.WIDE.U32 R18, R19, 0x4, R14.reuse ;  /* 0x0000000413127825 */ /* 0x101fe200078e000e */
[----:B------:R3:W-:Y:S04]  /*0f30*/  STG.E desc[UR10][R16.64], R27 ;  /* 0x0000001b10007986 */ /* 0x0007e8000c10190a */
[----:B------:R-:W0:Y:S04]  /*0f40*/  LDS R27, [R5+0xd00] ;  /* 0x000d0000051b7984 */ /* 0x000e280000000800 */
[----:B-1----:R1:W-:Y:S01]  /*0f50*/  STG.E desc[UR10][R18.64], R21 ;  /* 0x0000001512007986 */ /* 0x0023e2000c10190a */
[----:B--2---:R-:W-:-:S03]  /*0f60*/  IMAD.WIDE.U32 R22, R23, 0x4, R14 ;  /* 0x0000000417167825 */ /* 0x004fc600078e000e */
[----:B------:R-:W2:Y:S01]  /*0f70*/  LDS R19, [R6+0xe00] ;  /* 0x000e000006137984 */ /* 0x000ea20000000800 */
[----:B---3--:R-:W-:-:S03]  /*0f80*/  IMAD.WIDE.U32 R16, R29, 0x4, R14 ;  /* 0x000000041d107825 */ /* 0x008fc600078e000e */
[----:B------:R-:W-:Y:S01]  /*0f90*/  LDS R29, [R5+0xf80] ;  /* 0x000f8000051d7984 */ /* 0x000fe20000000800 */
[----:B-1----:R-:W-:-:S05]  /*0fa0*/  IMAD.WIDE.U32 R20, R20, 0x4, R14 ;  /* 0x0000000414147825 */ /* 0x002fca00078e000e */
[----:B-----5:R-:W-:Y:S04]  /*0fb0*/  STG.E desc[UR10][R20.64], R25 ;  /* 0x0000001914007986 */ /* 0x020fe8000c10190a */
[----:B------:R-:W-:Y:S04]  /*0fc0*/  LDS R25, [R5+0xf00] ;  /* 0x000f000005197984 */ /* 0x000fe80000000800 */
[----:B0-----:R0:W-:Y:S04]  /*0fd0*/  STG.E desc[UR10][R22.64], R27 ;  /* 0x0000001b16007986 */ /* 0x0011e8000c10190a */
[----:B------:R-:W1:Y:S04]  /*0fe0*/  LDS R23, [R5+0xe00] ;  /* 0x000e000005177984 */ /* 0x000e680000000800 */
[----:B------:R-:W3:Y:S01]  /*0ff0*/  LDS R27, [R6+0xe80] ;  /* 0x000e8000061b7984 */ /* 0x000ee20000000800 */
[----:B--2---:R-:W-:-:S03]  /*1000*/  IMAD.WIDE.U32 R18, R19, 0x4, R14 ;  /* 0x0000000413127825 */ /* 0x004fc600078e000e */
[----:B------:R-:W-:Y:S01]  /*1010*/  STG.E desc[UR10][R16.64], R28 ;  /* 0x0000001c10007986 */ /* 0x000fe2000c10190a */
[----:B0-----:R-:W-:-:S03]  /*1020*/  MOV R22, RZ ;  /* 0x000000ff00167202 */ /* 0x001fc60000000f00 */
[----:B------:R-:W0:Y:S04]  /*1030*/  LDS R16, [R6+0xf00] ;  /* 0x000f000006107984 */ /* 0x000e280000000800 */
[----:B------:R-:W2:Y:S04]  /*1040*/  LDS R17, [R6+0xf80] ;  /* 0x000f800006117984 */ /* 0x000ea80000000800 */
[----:B------:R-:W4:Y:S04]  /*1050*/  LDS R28, [R5+0xe80] ;  /* 0x000e8000051c7984 */ /* 0x000f280000000800 */
[----:B-1----:R0:W-:Y:S01]  /*1060*/  STG.E desc[UR10][R18.64], R23 ;  /* 0x0000001712007986 */ /* 0x0021e2000c10190a */
[----:B---3--:R-:W-:-:S04]  /*1070*/  IMAD.WIDE.U32 R20, R27, 0x4, R14 ;  /* 0x000000041b147825 */ /* 0x008fc800078e000e */
[----:B0-----:R-:W-:-:S04]  /*1080*/  IMAD.WIDE.U32 R18, R16, 0x4, R14 ;  /* 0x0000000410127825 */ /* 0x001fc800078e000e */
[----:B--2---:R-:W-:Y:S01]  /*1090*/  IMAD.WIDE.U32 R16, R17, 0x4, R14 ;  /* 0x0000000411107825 */ /* 0x004fe200078e000e */
[----:B----4-:R1:W-:Y:S04]  /*10a0*/  STG.E desc[UR10][R20.64], R28 ;  /* 0x0000001c14007986 */ /* 0x0103e8000c10190a */
[----:B------:R1:W-:Y:S04]  /*10b0*/  STG.E desc[UR10][R18.64], R25 ;  /* 0x0000001912007986 */ /* 0x0003e8000c10190a */
[----:B------:R1:W-:Y:S01]  /*10c0*/  STG.E desc[UR10][R16.64], R29 ;  /* 0x0000001d10007986 */ /* 0x0003e2000c10190a */
[----:B------:R-:W-:Y:S06]  /*10d0*/  BAR.SYNC.DEFER_BLOCKING 0x0 ;  /* 0x0000000000007b1d */ /* 0x000fec0000010000 */
.L_x_5:
[----:B------:R-:W-:Y:S02]  /*10e0*/  IADD3 R24, PT, PT, R24, 0x1, RZ ;  /* 0x0000000118187810 */ /* 0x000fe40007ffe0ff */
[----:B------:R-:W-:Y:S01]  /*10f0*/  SEL R26, R26, RZ, P2 ;  /* 0x000000ff1a1a7207 */ /* 0x000fe20001000000 */
[----:B------:R-:W-:Y:S06]  /*1100*/  @P3 BRA `(.L_x_6) ;  /* 0xfffffff400703947 */ /* 0x000fec000383ffff */
.L_x_4:
[----:B------:R-:W-:Y:S05]  /*1110*/  BSYNC.RECONVERGENT B0 ;  /* 0x0000000000007941 */ /* 0x000fea0003800200 */
.L_x_3:
[----:B------:R-:W-:-:S04]  /*1120*/  IADD3 R4, PT, PT, R4, 0x1, RZ ;  /* 0x0000000104047810 */ /* 0x000fc80007ffe0ff */
[----:B------:R-:W-:-:S13]  /*1130*/  ISETP.GT.U32.AND P0, PT, R3, R4, PT ;  /* 0x000000040300720c */ /* 0x000fda0003f04070 */
[----:B------:R-:W-:Y:S05]  /*1140*/  @P0 BRA `(.L_x_7) ;  /* 0xfffffff000940947 */ /* 0x000fea000383ffff */
[----:B------:R-:W-:Y:S05]  /*1150*/  EXIT ;  /* 0x000000000000794d */ /* 0x000fea0003800000 */
.L_x_8:
[----:B------:R-:W-:-:S00]  /*1160*/  BRA `(.L_x_8) ;  /* 0xfffffffc00fc7947 */ /* 0x000fc0000383ffff */
[----:B------:R-:W-:-:S00]  /*1170*/  NOP ;  /* 0x0000000000007918 */ /* 0x000fc00000000000 */
        /* <DEDUP_REMOVED lines=8> */
.L_x_19:


//--------------------- .text._Z15KroneckerKerneliiPfS_S_ --------------------------
	.section	.text._Z15KroneckerKerneliiPfS_S_,"ax",@progbits
	.align	128
        .global         _Z15KroneckerKerneliiPfS_S_
        .type           _Z15KroneckerKerneliiPfS_S_,@function
        .size           _Z15KroneckerKerneliiPfS_S_,(.L_x_20 - _Z15KroneckerKerneliiPfS_S_)
        .other          _Z15KroneckerKerneliiPfS_S_,@"STO_CUDA_ENTRY STV_DEFAULT"
_Z15KroneckerKerneliiPfS_S_:
.text._Z15KroneckerKerneliiPfS_S_:
[----:B------:R-:W-:Y:S08]  /*0000*/  LDC R1, c[0x0][0x37c] ;  /* 0x0000df00ff017b82 */ /* 0x000ff00000000800 */
[----:B------:R-:W0:Y:S01]  /*0010*/  LDC R0, c[0x0][0x360] ;  /* 0x0000d800ff007b82 */ /* 0x000e220000000800 */
[----:B------:R-:W0:Y:S01]  /*0020*/  LDCU UR12, c[0x0][0x370] ;  /* 0x00006e00ff0c77ac */ /* 0x000e220008000800 */
[----:B------:R-:W-:Y:S01]  /*0030*/  HFMA2 R2, -RZ, RZ, 0, 0 ;  /* 0x00000000ff027431 */ /* 0x000fe200000001ff */
[----:B------:R-:W1:Y:S01]  /*0040*/  LDCU.64 UR6, c[0x0][0x380] ;  /* 0x00007000ff0677ac */ /* 0x000e620008000a00 */
[----:B------:R-:W2:Y:S01]  /*0050*/  LDCU.64 UR10, c[0x0][0x358] ;  /* 0x00006b00ff0a77ac */ /* 0x000ea20008000a00 */
[----:B-1----:R-:W-:Y:S01]  /*0060*/  UIMAD UR5, UR6, UR6, URZ ;  /* 0x00000006060572a4 */ /* 0x002fe2000f8e02ff */
[----:B0-----:R-:W-:Y:S01]  /*0070*/  IMAD R5, R0, UR12, RZ ;  /* 0x0000000c00057c24 */ /* 0x001fe2000f8e02ff */
[----:B------:R-:W-:-:S03]  /*0080*/  UIMAD UR4, UR7, UR7, URZ ;  /* 0x00000007070472a4 */ /* 0x000fc6000f8e02ff */
[----:B------:R-:W0:Y:S01]  /*0090*/  I2F.U32.RP R4, R5 ;  /* 0x0000000500047306 */ /* 0x000e220000209000 */
[----:B------:R-:W-:Y:S01]  /*00a0*/  IADD3 R7, PT, PT, RZ, -R5, RZ ;  /* 0x80000005ff077210 */ /* 0x000fe20007ffe0ff */
[----:B------:R-:W-:Y:S01]  /*00b0*/  UISETP.LT.U32.AND UP0, UPT, UR4, 0x1000, UPT ;  /* 0x000010000400788c */ /* 0x000fe2000bf01070 */
[----:B------:R-:W-:-:S03]  /*00c0*/  ISETP.NE.U32.AND P2, PT, R5, RZ, PT ;  /* 0x000000ff0500720c */ /* 0x000fc60003f45070 */
[----:B------:R-:W-:Y:S02]  /*00d0*/  USEL UR8, UR4, 0x1000, UP0 ;  /* 0x0000100004087887 */ /* 0x000fe40008000000 */
[----:B------:R-:W-:Y:S02]  /*00e0*/  UISETP.LT.U32.AND UP0, UPT, UR4, 0x1, UPT ;  /* 0x000000010400788c */ /* 0x000fe4000bf01070 */
[----:B------:R-:W-:Y:S02]  /*00f0*/  UIADD3 UR6, UPT, UPT, -UR8, URZ, URZ ;  /* 0x000000ff08067290 */ /* 0x000fe4000fffe1ff */
[----:B------:R-:W-:Y:S01]  /*0100*/  USEL UR9, UR4, 0x1, !UP0 ;  /* 0x0000000104097887 */ /* 0x000fe2000c000000 */
[----:B0-----:R-:W0:Y:S02]  /*0110*/  MUFU.RCP R4, R4 ;  /* 0x0000000400047308 */ /* 0x001e240000001000 */
[----:B0-----:R-:W-:Y:S02]  /*0120*/  IADD3 R3, PT, PT, R4, 0xffffffe, RZ ;  /* 0x0ffffffe04037810 */ /* 0x001fe40007ffe0ff */
[----:B------:R-:W0:Y:S04]  /*0130*/  S2R R4, SR_CTAID.X ;  /* 0x0000000000047919 */ /* 0x000e280000002500 */
[----:B------:R-:W1:Y:S02]  /*0140*/  F2I.FTZ.U32.TRUNC.NTZ R3, R3 ;  /* 0x0000000300037305 */ /* 0x000e64000021f000 */
[----:B-1----:R-:W-:-:S04]  /*0150*/  IMAD R7, R7, R3, RZ ;  /* 0x0000000307077224 */ /* 0x002fc800078e02ff */
[----:B------:R-:W-:Y:S02]  /*0160*/  IMAD.HI.U32 R2, R3, R7, R2 ;  /* 0x0000000703027227 */ /* 0x000fe400078e0002 */
[----:B------:R-:W1:Y:S04]  /*0170*/  S2R R3, SR_TID.X ;  /* 0x0000000000037919 */ /* 0x000e680000002100 */
[----:B------:R-:W-:-:S04]  /*0180*/  IMAD.HI.U32 R2, R2, UR5, RZ ;  /* 0x0000000502027c27 */ /* 0x000fc8000f8e00ff */
[----:B------:R-:W-:-:S04]  /*0190*/  IMAD.MOV R6, RZ, RZ, -R2 ;  /* 0x000000ffff067224 */ /* 0x000fc800078e0a02 */
[----:B------:R-:W-:-:S05]  /*01a0*/  IMAD R6, R5, R6, UR5 ;  /* 0x0000000505067e24 */ /* 0x000fca000f8e0206 */
[----:B------:R-:W-:-:S13]  /*01b0*/  ISETP.GE.U32.AND P0, PT, R6, R5, PT ;  /* 0x000000050600720c */ /* 0x000fda0003f06070 */
[----:B------:R-:W-:Y:S02]  /*01c0*/  @P0 IADD3 R6, PT, PT, -R5, R6, RZ ;  /* 0x0000000605060210 */ /* 0x000fe40007ffe1ff */
[----:B------:R-:W-:Y:S02]  /*01d0*/  @P0 IADD3 R2, PT, PT, R2, 0x1, RZ ;  /* 0x0000000102020810 */ /* 0x000fe40007ffe0ff */
[----:B------:R-:W-:Y:S02]  /*01e0*/  ISETP.GE.U32.AND P1, PT, R6, R5, PT ;  /* 0x000000050600720c */ /* 0x000fe40003f26070 */
[----:B------:R-:W-:-:S11]  /*01f0*/  MOV R6, UR6 ;  /* 0x0000000600067c02 */ /* 0x000fd60008000f00 */
[----:B------:R-:W-:Y:S02]  /*0200*/  @P1 IADD3 R2, PT, PT, R2, 0x1, RZ ;  /* 0x0000000102021810 */ /* 0x000fe40007ffe0ff */
[----:B------:R-:W-:Y:S01]  /*0210*/  @!P2 LOP3.LUT R2, RZ, R5, RZ, 0x33, !PT ;  /* 0x00000005ff02a212 */ /* 0x000fe200078e33ff */
[----:B012---:R-:W-:-:S07]  /*0220*/  IMAD.MOV.U32 R5, RZ, RZ, RZ ;  /* 0x000000ffff057224 */ /* 0x007fce00078e00ff */
.L_x_17:
[----:B0-----:R-:W0:Y:S01]  /*0230*/  LDCU UR6, c[0x0][0x384] ;  /* 0x00007080ff0677ac */ /* 0x001e220008000800 */
[----:B------:R-:W-:Y:S01]  /*0240*/  IMAD R7, R5, UR12, R4 ;  /* 0x0000000c05077c24 */ /* 0x000fe2000f8e0204 */
[----:B------:R-:W-:Y:S03]  /*0250*/  BSSY B0, `(.L_x_9) ;  /* 0x00000f4000007945 */ /* 0x000fe60003800000 */
[----:B-1----:R-:W-:Y:S01]  /*0260*/  IMAD R14, R7, R0, R3 ;  /* 0x00000000070e7224 */ /* 0x002fe200078e0203 */
[----:B0-----:R-:W-:-:S04]  /*0270*/  ISETP.NE.AND P0, PT, RZ, UR6, PT ;  /* 0x00000006ff007c0c */ /* 0x001fc8000bf05270 */
[----:B------:R-:W-:-:S13]  /*0280*/  ISETP.GE.U32.OR P0, PT, R14, UR5, !P0 ;  /* 0x000000050e007c0c */ /* 0x000fda000c706470 */
[----:B------:R-:W-:Y:S05]  /*0290*/  @P0 BRA `(.L_x_10) ;  /* 0x0000000c00bc0947 */ /* 0x000fea0003800000 */
[----:B------:R-:W0:Y:S01]  /*02a0*/  LDCU UR6, c[0x0][0x380] ;  /* 0x00007000ff0677ac */ /* 0x000e220008000800 */
[----:B------:R-:W1:Y:S01]  /*02b0*/  LDC.64 R8, c[0x0][0x388] ;  /* 0x0000e200ff087b82 */ /* 0x000e620000000a00 */
[----:B0-----:R-:W0:Y:S01]  /*02c0*/  I2F.U32.RP R12, UR6 ;  /* 0x00000006000c7d06 */ /* 0x001e220008209000 */
[----:B-1----:R-:W-:-:S05]  /*02d0*/  IMAD.WIDE.U32 R8, R14, 0x4, R8 ;  /* 0x000000040e087825 */ /* 0x002fca00078e0008 */
[----:B------:R1:W5:Y:S01]  /*02e0*/  LDG.E R7, desc[UR10][R8.64] ;  /* 0x0000000a08077981 */ /* 0x000362000c1e1900 */
[----:B------:R-:W-:Y:S01]  /*02f0*/  ISETP.NE.U32.AND P2, PT, RZ, UR6, PT ;  /* 0x00000006ff007c0c */ /* 0x000fe2000bf45070 */
[----:B------:R-:W-:Y:S01]  /*0300*/  HFMA2 R20, -RZ, RZ, 0, 0 ;  /* 0x00000000ff147431 */ /* 0x000fe200000001ff */
[----:B0-----:R-:W0:Y:S01]  /*0310*/  MUFU.RCP R12, R12 ;  /* 0x0000000c000c7308 */ /* 0x001e220000001000 */
[----:B------:R-:W-:Y:S01]  /*0320*/  IMAD.MOV.U32 R22, RZ, RZ, RZ ;  /* 0x000000ffff167224 */ /* 0x000fe200078e00ff */
[----:B------:R-:W-:Y:S02]  /*0330*/  MOV R26, RZ ;  /* 0x000000ff001a7202 */ /* 0x000fe40000000f00 */
[----:B0-----:R-:W-:-:S04]  /*0340*/  IADD3 R10, PT, PT, R12, 0xffffffe, RZ ;  /* 0x0ffffffe0c0a7810 */ /* 0x001fc80007ffe0ff */
[----:B------:R0:W2:Y:S02]  /*0350*/  F2I.FTZ.U32.TRUNC.NTZ R11, R10 ;  /* 0x0000000a000b7305 */ /* 0x0000a4000021f000 */
[----:B0-----:R-:W-:Y:S01]  /*0360*/  IMAD.MOV.U32 R10, RZ, RZ, RZ ;  /* 0x000000ffff0a7224 */ /* 0x001fe200078e00ff */
[----:B--2---:R-:W-:-:S05]  /*0370*/  IADD3 R13, PT, PT, RZ, -R11, RZ ;  /* 0x8000000bff0d7210 */ /* 0x004fca0007ffe0ff */
[----:B------:R-:W-:-:S04]  /*0380*/  IMAD R13, R13, UR6, RZ ;  /* 0x000000060d0d7c24 */ /* 0x000fc8000f8e02ff */
[----:B------:R-:W-:-:S06]  /*0390*/  IMAD.HI.U32 R11, R11, R13, R10 ;  /* 0x0000000d0b0b7227 */ /* 0x000fcc00078e000a */
[----:B-1----:R-:W-:-:S05]  /*03a0*/  IMAD.HI.U32 R8, R11, R14, RZ ;  /* 0x0000000e0b087227 */ /* 0x002fca00078e00ff */
[----:B------:R-:W-:-:S05]  /*03b0*/  IADD3 R9, PT, PT, -R8, RZ, RZ ;  /* 0x000000ff08097210 */ /* 0x000fca0007ffe1ff */
[----:B------:R-:W-:-:S05]  /*03c0*/  IMAD R9, R9, UR6, R14 ;  /* 0x0000000609097c24 */ /* 0x000fca000f8e020e */
[----:B------:R-:W-:-:S13]  /*03d0*/  ISETP.GE.U32.AND P0, PT, R9, UR6, PT ;  /* 0x0000000609007c0c */ /* 0x000fda000bf06070 */
[----:B------:R-:W-:Y:S02]  /*03e0*/  @P0 IADD3 R9, PT, PT, R9, -UR6, RZ ;  /* 0x8000000609090c10 */ /* 0x000fe4000fffe0ff */
[----:B------:R-:W-:Y:S02]  /*03f0*/  @P0 IADD3 R8, PT, PT, R8, 0x1, RZ ;  /* 0x0000000108080810 */ /* 0x000fe40007ffe0ff */
[----:B------:R-:W-:Y:S02]  /*0400*/  ISETP.GE.U32.AND P1, PT, R9, UR6, PT ;  /* 0x0000000609007c0c */ /* 0x000fe4000bf26070 */
[----:B------:R-:W-:-:S11]  /*0410*/  MOV R9, RZ ;  /* 0x000000ff00097202 */ /* 0x000fd60000000f00 */
[----:B------:R-:W-:Y:S01]  /*0420*/  @P1 VIADD R8, R8, 0x1 ;  /* 0x0000000108081836 */ /* 0x000fe20000000000 */
[----:B------:R-:W-:-:S04]  /*0430*/  @!P2 LOP3.LUT R8, RZ, UR6, RZ, 0x33, !PT ;  /* 0x00000006ff08ac12 */ /* 0x000fc8000f8e33ff */
[----:B------:R-:W-:-:S05]  /*0440*/  IADD3 R21, PT, PT, -R8, RZ, RZ ;  /* 0x000000ff08157210 */ /* 0x000fca0007ffe1ff */
[----:B------:R-:W-:-:S07]  /*0450*/  IMAD R21, R21, UR6, R14 ;  /* 0x0000000615157c24 */ /* 0x000fce000f8e020e */
.L_x_16:
[----:B------:R-:W-:-:S13]  /*0460*/  ISETP.NE.AND P0, PT, R9, RZ, PT ;  /* 0x000000ff0900720c */ /* 0x000fda0003f05270 */
[----:B01----:R-:W-:Y:S05]  /*0470*/  @P0 BRA `(.L_x_11) ;  /* 0x0000000000600947 */ /* 0x003fea0003800000 */
[----:B------:R-:W-:Y:S01]  /*0480*/  ISETP.LT.U32.AND P0, PT, R3, UR4, PT ;  /* 0x0000000403007c0c */ /* 0x000fe2000bf01070 */
[----:B------:R-:W-:Y:S05]  /*0490*/  WARPSYNC.ALL ;  /* 0x0000000000007948 */ /* 0x000fea0003800000 */
[----:B------:R-:W-:Y:S06]  /*04a0*/  BAR.SYNC.DEFER_BLOCKING 0x0 ;  /* 0x0000000000007b1d */ /* 0x000fec0000010000 */
[----:B------:R-:W-:Y:S04]  /*04b0*/  BSSY.RECONVERGENT B1, `(.L_x_12) ;  /* 0x0000012000017945 */ /* 0x000fe80003800200 */
[----:B------:R-:W-:Y:S05]  /*04c0*/  @!P0 BRA `(.L_x_13) ;  /* 0x0000000000408947 */ /* 0x000fea0003800000 */
[----:B------:R-:W0:Y:S01]  /*04d0*/  S2UR UR7, SR_CgaCtaId ;  /* 0x00000000000779c3 */ /* 0x000e220000008800 */
[----:B------:R-:W-:Y:S01]  /*04e0*/  UMOV UR6, 0x400 ;  /* 0x0000040000067882 */ /* 0x000fe20000000000 */
[----:B------:R-:W-:Y:S01]  /*04f0*/  IADD3 R17, PT, PT, R6, UR8, R3 ;  /* 0x0000000806117c10 */ /* 0x000fe2000fffe003 */
[----:B------:R-:W-:Y:S01]  /*0500*/  UIADD3 UR6, UPT, UPT, UR6, 0x2000, URZ ;  /* 0x0000200006067890 */ /* 0x000fe2000fffe0ff */
[----:B------:R-:W-:-:S04]  /*0510*/  MOV R19, R3 ;  /* 0x0000000300137202 */ /* 0x000fc80000000f00 */
[----:B------:R-:W1:Y:S01]  /*0520*/  LDC.64 R10, c[0x0][0x390] ;  /* 0x0000e400ff0a7b82 */ /* 0x000e620000000a00 */
[----:B0-----:R-:W-:-:S06]  /*0530*/  ULEA UR6, UR7, UR6, 0x18 ;  /* 0x0000000607067291 */ /* 0x001fcc000f8ec0ff */
[----:B------:R-:W-:-:S07]  /*0540*/  LEA R15, R3, UR6, 0x2 ;  /* 0x00000006030f7c11 */ /* 0x000fce000f8e10ff */
.L_x_14:
[----:B-1----:R-:W-:-:S06]  /*0550*/  IMAD.WIDE.U32 R12, R17, 0x4, R10 ;  /* 0x00000004110c7825 */ /* 0x002fcc00078e000a */
[----:B------:R-:W2:Y:S01]  /*0560*/  LDG.E R12, desc[UR10][R12.64] ;  /* 0x0000000a0c0c7981 */ /* 0x000ea2000c1e1900 */
[C---:B------:R-:W-:Y:S01]  /*0570*/  IADD3 R19, PT, PT, R0.reuse, R19, RZ ;  /* 0x0000001300137210 */ /* 0x040fe20007ffe0ff */
[----:B------:R-:W-:-:S03]  /*0580*/  IMAD.IADD R17, R0, 0x1, R17 ;  /* 0x0000000100117824 */ /* 0x000fc600078e0211 */
[----:B------:R-:W-:Y:S01]  /*0590*/  ISETP.GE.U32.AND P0, PT, R19, UR8, PT ;  /* 0x0000000813007c0c */ /* 0x000fe2000bf06070 */
[----:B--2---:R0:W-:Y:S02]  /*05a0*/  STS [R15], R12 ;  /* 0x0000000c0f007388 */ /* 0x0041e40000000800 */
[----:B0-----:R-:W-:-:S10]  /*05b0*/  LEA R15, R0, R15, 0x2 ;  /* 0x0000000f000f7211 */ /* 0x001fd400078e10ff */
[----:B------:R-:W-:Y:S05]  /*05c0*/  @!P0 BRA `(.L_x_14) ;  /* 0xfffffffc00e08947 */ /* 0x000fea000383ffff */
.L_x_13:
[----:B------:R-:W-:Y:S05]  /*05d0*/  BSYNC.RECONVERGENT B1 ;  /* 0x0000000000017941 */ /* 0x000fea0003800200 */
.L_x_12:
[----:B------:R-:W-:Y:S01]  /*05e0*/  BAR.SYNC.DEFER_BLOCKING 0x0 ;  /* 0x0000000000007b1d */ /* 0x000fe20000010000 */
[----:B------:R-:W-:-:S07]  /*05f0*/  IADD3 R6, PT, PT, R6, UR8, RZ ;  /* 0x0000000806067c10 */ /* 0x000fce000fffe0ff */
.L_x_11:
[----:B------:R-:W0:Y:S01]  /*0600*/  LDC.64 R10, c[0x0][0x380] ;  /* 0x0000e000ff0a7b82 */ /* 0x000e220000000a00 */
[----:B------:R-:W1:Y:S01]  /*0610*/  S2R R14, SR_CgaCtaId ;  /* 0x00000000000e7919 */ /* 0x000e620000008800 */
[----:B------:R-:W-:Y:S01]  /*0620*/  MOV R19, 0x400 ;  /* 0x0000040000137802 */ /* 0x000fe20000000f00 */
[----:B0-----:R-:W0:Y:S01]  /*0630*/  I2F.U32.RP R15, R11 ;  /* 0x0000000b000f7306 */ /* 0x001e220000209000 */
[----:B------:R-:W-:Y:S02]  /*0640*/  ISETP.NE.U32.AND P2, PT, R11, RZ, PT ;  /* 0x000000ff0b00720c */ /* 0x000fe40003f45070 */
[----:B-1----:R-:W-:-:S05]  /*0650*/  LEA R28, R14, R19, 0x18 ;  /* 0x000000130e1c7211 */ /* 0x002fca00078ec0ff */
[----:B0-----:R-:W0:Y:S02]  /*0660*/  MUFU.RCP R15, R15 ;  /* 0x0000000f000f7308 */ /* 0x001e240000001000 */
[----:B0-----:R-:W-:Y:S02]  /*0670*/  IADD3 R12, PT, PT, R15, 0xffffffe, RZ ;  /* 0x0ffffffe0f0c7810 */ /* 0x001fe40007ffe0ff */
[----:B------:R-:W-:-:S04]  /*0680*/  IADD3 R15, PT, PT, R19, 0x2000, RZ ;  /* 0x00002000130f7810 */ /* 0x000fc80007ffe0ff */
[----:B------:R0:W1:Y:S01]  /*0690*/  F2I.FTZ.U32.TRUNC.NTZ R13, R12 ;  /* 0x0000000c000d7305 */ /* 0x000062000021f000 */
[----:B------:R-:W-:Y:S01]  /*06a0*/  LEA R15, R14, R15, 0x18 ;  /* 0x0000000f0e0f7211 */ /* 0x000fe200078ec0ff */
[----:B0-----:R-:W-:Y:S02]  /*06b0*/  HFMA2 R12, -RZ, RZ, 0, 0 ;  /* 0x00000000ff0c7431 */ /* 0x001fe400000001ff */
[----:B-1----:R-:W-:-:S04]  /*06c0*/  IMAD.MOV R16, RZ, RZ, -R13 ;  /* 0x000000ffff107224 */ /* 0x002fc800078e0a0d */
[----:B------:R-:W-:-:S04]  /*06d0*/  IMAD R17, R16, R11, RZ ;  /* 0x0000000b10117224 */ /* 0x000fc800078e02ff */
[----:B------:R-:W-:Y:S01]  /*06e0*/  IMAD.HI.U32 R13, R13, R17, R12 ;  /* 0x000000110d0d7227 */ /* 0x000fe200078e000c */
[----:B------:R-:W-:-:S03]  /*06f0*/  IADD3 R17, PT, PT, R19, 0x1000, RZ ;  /* 0x0000100013117810 */ /* 0x000fc60007ffe0ff */
[----:B------:R-:W-:Y:S01]  /*0700*/  IMAD.IADD R12, R22, 0x1, -R6 ;  /* 0x00000001160c7824 */ /* 0x000fe200078e0a06 */
[----:B------:R-:W-:Y:S01]  /*0710*/  LEA R14, R14, R17, 0x18 ;  /* 0x000000110e0e7211 */ /* 0x000fe200078ec0ff */
[----:B------:R-:W-:-:S03]  /*0720*/  IMAD.HI.U32 R13, R13, R22, RZ ;  /* 0x000000160d0d7227 */ /* 0x000fc600078e00ff */
[----:B------:R-:W-:Y:S01]  /*0730*/  LEA R12, R12, R15, 0x2 ;  /* 0x0000000f0c0c7211 */ /* 0x000fe200078e10ff */
[----:B------:R-:W-:Y:S01]  /*0740*/  IMAD R15, R3, R0, R26 ;  /* 0x00000000030f7224 */ /* 0x000fe200078e021a */
[----:B------:R-:W-:Y:S01]  /*0750*/  IADD3 R16, PT, PT, -R13, RZ, RZ ;  /* 0x000000ff0d107210 */ /* 0x000fe20007ffe1ff */
[----:B------:R-:W-:-:S03]  /*0760*/  VIADD R26, R26, 0x1 ;  /* 0x000000011a1a7836 */ /* 0x000fc60000000000 */
[----:B------:R-:W0:Y:S01]  /*0770*/  LDS R12, [R12] ;  /* 0x000000000c0c7984 */ /* 0x000e220000000800 */
[----:B------:R-:W-:-:S05]  /*0780*/  IMAD R16, R11, R16, R22 ;  /* 0x000000100b107224 */ /* 0x000fca00078e0216 */
[----:B------:R-:W-:-:S13]  /*0790*/  ISETP.GE.U32.AND P0, PT, R16, R11, PT ;  /* 0x0000000b1000720c */ /* 0x000fda0003f06070 */
[-C--:B------:R-:W-:Y:S02]  /*07a0*/  @P0 IADD3 R16, PT, PT, R16, -R11.reuse, RZ ;  /* 0x8000000b10100210 */ /* 0x080fe40007ffe0ff */
[----:B------:R-:W-:Y:S02]  /*07b0*/  @P0 IADD3 R13, PT, PT, R13, 0x1, RZ ;  /* 0x000000010d0d0810 */ /* 0x000fe40007ffe0ff */
[----:B------:R-:W-:Y:S02]  /*07c0*/  ISETP.GE.U32.AND P1, PT, R16, R11, PT ;  /* 0x0000000b1000720c */ /* 0x000fe40003f26070 */
[----:B------:R-:W-:-:S11]  /*07d0*/  ISETP.NE.AND P0, PT, R26, 0x20, PT ;  /* 0x000000201a00780c */ /* 0x000fd60003f05270 */
[----:B------:R-:W-:Y:S01]  /*07e0*/  @P1 VIADD R13, R13, 0x1 ;  /* 0x000000010d0d1836 */ /* 0x000fe20000000000 */
[----:B------:R-:W-:Y:S01]  /*07f0*/  @!P2 LOP3.LUT R13, RZ, R11, RZ, 0x33, !PT ;  /* 0x0000000bff0da212 */ /* 0x000fe200078e33ff */
[----:B0----5:R-:W-:-:S04]  /*0800*/  FMUL R12, R7, R12 ;  /* 0x0000000c070c7220 */ /* 0x021fc80000400000 */
[----:B------:R-:W-:-:S04]  /*0810*/  IMAD R13, R8, R11, R13 ;  /* 0x0000000b080d7224 */ /* 0x000fc800078e020d */
[----:B------:R-:W-:Y:S01]  /*0820*/  IMAD R10, R13, R10, R21 ;  /* 0x0000000a0d0a7224 */ /* 0x000fe200078e0215 */
[C---:B------:R-:W-:Y:S02]  /*0830*/  LEA R13, R15.reuse, R28, 0x2 ;  /* 0x0000001c0f0d7211 */ /* 0x040fe400078e10ff */
[----:B------:R-:W-:Y:S01]  /*0840*/  LEA R15, R15, R14, 0x2 ;  /* 0x0000000e0f0f7211 */ /* 0x000fe200078e10ff */
[----:B------:R-:W-:Y:S02]  /*0850*/  IMAD R10, R10, R11, R20 ;  /* 0x0000000b0a0a7224 */ /* 0x000fe400078e0214 */
[----:B------:R0:W-:Y:S04]  /*0860*/  STS [R13], R12 ;  /* 0x0000000c0d007388 */ /* 0x0001e80000000800 */
[----:B------:R0:W-:Y:S01]  /*0870*/  STS [R15], R10 ;  /* 0x0000000a0f007388 */ /* 0x0001e20000000800 */
[----:B------:R-:W-:Y:S05]  /*0880*/  @P0 BRA `(.L_x_15) ;  /* 0x00000008001c0947 */ /* 0x000fea0003800000 */
[----:B------:R-:W-:Y:S05]  /*0890*/  WARPSYNC.ALL ;  /* 0x0000000000007948 */ /* 0x000fea0003800000 */
[----:B------:R-:W-:Y:S01]  /*08a0*/  BAR.SYNC.DEFER_BLOCKING 0x0 ;  /* 0x0000000000007b1d */ /* 0x000fe20000010000 */
[C---:B------:R-:W-:Y:S02]  /*08b0*/  LEA R26, R3.reuse, R14, 0x2 ;  /* 0x0000000e031a7211 */ /* 0x040fe400078e10ff */
[----:B------:R-:W-:-:S05]  /*08c0*/  LEA R28, R3, R28, 0x2 ;  /* 0x0000001c031c7211 */ /* 0x000fca00078e10ff */
[----:B------:R-:W1:Y:S01]  /*08d0*/  LDC.64 R18, c[0x0][0x398] ;  /* 0x0000e600ff127b82 */ /* 0x000e620000000a00 */
[----:B------:R-:W1:Y:S04]  /*08e0*/  LDS R25, [R26] ;  /* 0x000000001a197984 */ /* 0x000e680000000800 */
[----:B0-----:R-:W0:Y:S04]  /*08f0*/  LDS R13, [R26+0x80] ;  /* 0x000080001a0d7984 */ /* 0x001e280000000800 */
[----:B------:R-:W2:Y:S04]  /*0900*/  LDS R16, [R28] ;  /* 0x000000001c107984 */ /* 0x000ea80000000800 */
[----:B------:R-:W3:Y:S04]  /*0910*/  LDS R29, [R28+0x80] ;  /* 0x000080001c1d7984 */ /* 0x000ee80000000800 */
[----:B------:R-:W4:Y:S04]  /*0920*/  LDS R27, [R26+0x100] ;  /* 0x000100001a1b7984 */ /* 0x000f280000000800 */
[----:B------:R-:W-:Y:S04]  /*0930*/  LDS R23, [R28+0x100] ;  /* 0x000100001c177984 */ /* 0x000fe80000000800 */
[----:B------:R-:W5:Y:S04]  /*0940*/  LDS R17, [R26+0x180] ;  /* 0x000180001a117984 */ /* 0x000f680000000800 */
[----:B------:R-:W5:Y:S04]  /*0950*/  LDS R15, [R28+0x180] ;  /* 0x000180001c0f7984 */ /* 0x000f680000000800 */
[----:B------:R-:W5:Y:S04]  /*0960*/  LDS R14, [R26+0x200] ;  /* 0x000200001a0e7984 */ /* 0x000f680000000800 */
[----:B------:R-:W5:Y:S01]  /*0970*/  LDS R10, [R28+0x200] ;  /* 0x000200001c0a7984 */ /* 0x000f620000000800 */
[----:B-1----:R-:W-:-:S04]  /*0980*/  IMAD.WIDE.U32 R24, R25, 0x4, R18 ;  /* 0x0000000419187825 */ /* 0x002fc800078e0012 */
[--C-:B0-----:R-:W-:Y:S01]  /*0990*/  IMAD.WIDE.U32 R12, R13, 0x4, R18.reuse ;  /* 0x000000040d0c7825 */ /* 0x101fe200078e0012 */
[----:B--2---:R4:W-:Y:S04]  /*09a0*/  STG.E desc[UR10][R24.64], R16 ;  /* 0x0000001018007986 */ /* 0x0049e8000c10190a */
[----:B---3--:R-:W-:Y:S04]  /*09b0*/  STG.E desc[UR10][R12.64], R29 ;  /* 0x0000001d0c007986 */ /* 0x008fe8000c10190a */
[----:B------:R-:W0:Y:S01]  /*09c0*/  LDS R13, [R26+0x280] ;  /* 0x000280001a0d7984 */ /* 0x000e220000000800 */
[----:B----4-:R-:W-:-:S03]  /*09d0*/  IMAD.WIDE.U32 R24, R27, 0x4, R18 ;  /* 0x000000041b187825 */ /* 0x010fc600078e0012 */
[----:B------:R-:W1:Y:S01]  /*09e0*/  LDS R29, [R28+0x280] ;  /* 0x000280001c1d7984 */ /* 0x000e620000000800 */
[----:B-----5:R-:W-:-:S03]  /*09f0*/  IMAD.WIDE.U32 R16, R17, 0x4, R18 ;  /* 0x0000000411107825 */ /* 0x020fc600078e0012 */
[----:B------:R-:W2:Y:S04]  /*0a00*/  LDS R27, [R26+0x300] ;  /* 0x000300001a1b7984 */ /* 0x000ea80000000800 */
[----:B------:R-:W-:Y:S04]  /*0a10*/  STG.E desc[UR10][R24.64], R23 ;  /* 0x0000001718007986 */ /* 0x000fe8000c10190a */
[----:B------:R-:W3:Y:S04]  /*0a20*/  LDS R23, [R28+0x300] ;  /* 0x000300001c177984 */ /* 0x000ee80000000800 */
[----:B------:R4:W-:Y:S04]  /*0a30*/  STG.E desc[UR10][R16.64], R15 ;  /* 0x0000000f10007986 */ /* 0x0009e8000c10190a */
[----:B------:R-:W5:Y:S04]  /*0a40*/  LDS R17, [R26+0x380] ;  /* 0x000380001a117984 */ /* 0x000f680000000800 */
[----:B------:R-:W5:Y:S01]  /*0a50*/  LDS R25, [R26+0x400] ;  /* 0x000400001a197984 */ /* 0x000f620000000800 */
[----:B----4-:R-:W-:-:S05]  /*0a60*/  IMAD.WIDE.U32 R14, R14, 0x4, R18 ;  /* 0x000000040e0e7825 */ /* 0x010fca00078e0012 */
[----:B------:R-:W-:Y:S01]  /*0a70*/  STG.E desc[UR10][R14.64], R10 ;  /* 0x0000000a0e007986 */ /* 0x000fe2000c10190a */
[----:B0-----:R-:W-:-:S03]  /*0a80*/  IMAD.WIDE.U32 R12, R13, 0x4, R18 ;  /* 0x000000040d0c7825 */ /* 0x001fc600078e0012 */
[----:B------:R-:W0:Y:S04]  /*0a90*/  LDS R14, [R28+0x380] ;  /* 0x000380001c0e7984 */ /* 0x000e280000000800 */
[----:B-1----:R2:W-:Y:S04]  /*0aa0*/  STG.E desc[UR10][R12.64], R29 ;  /* 0x0000001d0c007986 */ /* 0x0025e8000c10190a */
[----:B------:R-:W1:Y:S04]  /*0ab0*/  LDS R10, [R26+0x480] ;  /* 0x000480001a0a7984 */ /* 0x000e680000000800 */
[----:B------:R-:W4:Y:S01]  /*0ac0*/  LDS R29, [R28+0x400] ;  /* 0x000400001c1d7984 */ /* 0x000f220000000800 */
[----:B--2---:R-:W-:-:S03]  /*0ad0*/  IMAD.WIDE.U32 R12, R27, 0x4, R18 ;  /* 0x000000041b0c7825 */ /* 0x004fc600078e0012 */
[----:B------:R-:W-:Y:S04]  /*0ae0*/  LDS R15, [R28+0x500] ;  /* 0x000500001c0f7984 */ /* 0x000fe80000000800 */
[----:B---3--:R1:W-:Y:S01]  /*0af0*/  STG.E desc[UR10][R12.64], R23 ;  /* 0x000000170c007986 */ /* 0x0083e2000c10190a */
[----:B-----5:R-:W-:-:S03]  /*0b00*/  IMAD.WIDE.U32 R16, R17, 0x4, R18 ;  /* 0x0000000411107825 */ /* 0x020fc600078e0012 */
[----:B------:R-:W2:Y:S01]  /*0b10*/  LDS R27, [R28+0x480] ;  /* 0x000480001c1b7984 */ /* 0x000ea20000000800 */
[----:B------:R-:W-:-:S03]  /*0b20*/  IMAD.WIDE.U32 R24, R25, 0x4, R18 ;  /* 0x0000000419187825 */ /* 0x000fc600078e0012 */
[----:B------:R-:W3:Y:S04]  /*0b30*/  LDS R23, [R26+0x500] ;  /* 0x000500001a177984 */ /* 0x000ee80000000800 */
[----:B0-----:R-:W-:Y:S04]  /*0b40*/  STG.E desc[UR10][R16.64], R14 ;  /* 0x0000000e10007986 */ /* 0x001fe8000c10190a */
[----:B------:R-:W0:Y:S01]  /*0b50*/  LDS R17, [R26+0x580] ;  /* 0x000580001a117984 */ /* 0x000e220000000800 */
[----:B-1----:R-:W-:-:S03]  /*0b60*/  IMAD.WIDE.U32 R12, R10, 0x4, R18 ;  /* 0x000000040a0c7825 */ /* 0x002fc600078e0012 */
[----:B------:R-:W1:Y:S04]  /*0b70*/  LDS R14, [R28+0x580] ;  /* 0x000580001c0e7984 */ /* 0x000e680000000800 */
[----:B----4-:R-:W-:Y:S04]  /*0b80*/  STG.E desc[UR10][R24.64], R29 ;  /* 0x0000001d18007986 */ /* 0x010fe8000c10190a */
[----:B------:R-:W4:Y:S04]  /*0b90*/  LDS R25, [R26+0x600] ;  /* 0x000600001a197984 */ /* 0x000f280000000800 */
[----:B------:R-:W5:Y:S04]  /*0ba0*/  LDS R10, [R26+0x680] ;  /* 0x000680001a0a7984 */ /* 0x000f680000000800 */
[----:B--2---:R3:W-:Y:S04]  /*0bb0*/  STG.E desc[UR10][R12.64], R27 ;  /* 0x0000001b0c007986 */ /* 0x0047e8000c10190a */
[----:B------:R-:W2:Y:S04]  /*0bc0*/  LDS R29, [R28+0x600] ;  /* 0x000600001c1d7984 */ /* 0x000ea80000000800 */
[----:B------:R-:W2:Y:S01]  /*0bd0*/  LDS R27, [R28+0x680] ;  /* 0x000680001c1b7984 */ /* 0x000ea20000000800 */
[----:B---3--:R-:W-:-:S03]  /*0be0*/  IMAD.WIDE.U32 R12, R23, 0x4, R18 ;  /* 0x00000004170c7825 */ /* 0x008fc600078e0012 */
[----:B------:R-:W-:Y:S04]  /*0bf0*/  LDS R23, [R28+0x700] ;  /* 0x000700001c177984 */ /* 0x000fe80000000800 */
[----:B------:R5:W-:Y:S01]  /*0c00*/  STG.E desc[UR10][R12.64], R15 ;  /* 0x0000000f0c007986 */ /* 0x000be2000c10190a */
[----:B0-----:R-:W-:-:S03]  /*0c10*/  IMAD.WIDE.U32 R16, R17, 0x4, R18 ;  /* 0x0000000411107825 */ /* 0x001fc600078e0012 */
[----:B------:R-:W0:Y:S04]  /*0c20*/  LDS R15, [R26+0x700] ;  /* 0x000700001a0f7984 */ /* 0x000e280000000800 */
[----:B-1----:R-:W-:Y:S04]  /*0c30*/  STG.E desc[UR10][R16.64], R14 ;  /* 0x0000000e10007986 */ /* 0x002fe8000c10190a */
[----:B------:R-:W1:Y:S01]  /*0c40*/  LDS R17, [R26+0x780] ;  /* 0x000780001a117984 */ /* 0x000e620000000800 */
[----:B----4-:R-:W-:-:S03]  /*0c50*/  IMAD.WIDE.U32 R24, R25, 0x4, R18 ;  /* 0x0000000419187825 */ /* 0x010fc600078e0012 */
[----:B------:R-:W3:Y:S01]  /*0c60*/  LDS R14, [R28+0x780] ;  /* 0x000780001c0e7984 */ /* 0x000ee20000000800 */
[----:B-----5:R-:W-:-:S03]  /*0c70*/  IMAD.WIDE.U32 R12, R10, 0x4, R18 ;  /* 0x000000040a0c7825 */ /* 0x020fc600078e0012 */
[----:B------:R-:W-:Y:S04]  /*0c80*/  LDS R10, [R28+0x800] ;  /* 0x000800001c0a7984 */ /* 0x000fe80000000800 */
[----:B--2---:R-:W-:Y:S04]  /*0c90*/  STG.E desc[UR10][R24.64], R29 ;  /* 0x0000001d18007986 */ /* 0x004fe8000c10190a */
[----:B------:R0:W-:Y:S04]  /*0ca0*/  STG.E desc[UR10][R12.64], R27 ;  /* 0x0000001b0c007986 */ /* 0x0001e8000c10190a */
[----:B------:R-:W2:Y:S04]  /*0cb0*/  LDS R25, [R26+0x800] ;  /* 0x000800001a197984 */ /* 0x000ea80000000800 */
[----:B------:R-:W-:Y:S04]  /*0cc0*/  LDS R29, [R26+0x900] ;  /* 0x000900001a1d7984 */ /* 0x000fe80000000800 */
[----:B------:R-:W-:Y:S01]  /*0cd0*/  LDS R27, [R28+0x900] ;  /* 0x000900001c1b7984 */ /* 0x000fe20000000800 */
[----:B0-----:R-:W-:-:S03]  /*0ce0*/  IMAD.WIDE.U32 R12, R15, 0x4, R18 ;  /* 0x000000040f0c7825 */ /* 0x001fc600078e0012 */
[----:B------:R-:W0:Y:S04]  /*0cf0*/  LDS R15, [R26+0x880] ;  /* 0x000880001a0f7984 */ /* 0x000e280000000800 */
[----:B------:R0:W-:Y:S01]  /*0d00*/  STG.E desc[UR10][R12.64], R23 ;  /* 0x000000170c007986 */ /* 0x0001e2000c10190a */
[----:B-1----:R-:W-:-:S03]  /*0d10*/  IMAD.WIDE.U32 R16, R17, 0x4, R18 ;  /* 0x0000000411107825 */ /* 0x002fc600078e0012 */
[----:B------:R-:W1:Y:S04]  /*0d20*/  LDS R23, [R28+0x880] ;  /* 0x000880001c177984 */ /* 0x000e680000000800 */
[----:B---3--:R-:W-:Y:S04]  /*0d30*/  STG.E desc[UR10][R16.64], R14 ;  /* 0x0000000e10007986 */ /* 0x008fe8000c10190a */
[----:B------:R-:W3:Y:S04]  /*0d40*/  LDS R17, [R26+0x980] ;  /* 0x000980001a117984 */ /* 0x000ee80000000800 */
[----:B------:R-:W-:Y:S01]  /*0d50*/  LDS R14, [R26+0xa00] ;  /* 0x000a00001a0e7984 */ /* 0x000fe20000000800 */
[----:B--2---:R-:W-:-:S05]  /*0d60*/  IMAD.WIDE.U32 R24, R25, 0x4, R18 ;  /* 0x0000000419187825 */ /* 0x004fca00078e0012 */
[----:B------:R2:W-:Y:S04]  /*0d70*/  STG.E desc[UR10][R24.64], R10 ;  /* 0x0000000a18007986 */ /* 0x0005e8000c10190a */
[----:B------:R-:W-:Y:S01]  /*0d80*/  LDS R10, [R28+0xb00] ;  /* 0x000b00001c0a7984 */ /* 0x000fe20000000800 */
[----:B0-----:R-:W-:-:S03]  /*0d90*/  IMAD.WIDE.U32 R12, R15, 0x4, R18 ;  /* 0x000000040f0c7825 */ /* 0x001fc600078e0012 */
[----:B------:R-:W0:Y:S01]  /*0da0*/  LDS R15, [R28+0x980] ;  /* 0x000980001c0f7984 */ /* 0x000e220000000800 */
[----:B--2---:R-:W-:-:S03]  /*0db0*/  IMAD.WIDE.U32 R24, R29, 0x4, R18 ;  /* 0x000000041d187825 */ /* 0x004fc600078e0012 */
[----:B------:R-:W2:Y:S04]  /*0dc0*/  LDS R29, [R26+0xb00] ;  /* 0x000b00001a1d7984 */ /* 0x000ea80000000800 */
[----:B-1----:R-:W-:Y:S04]  /*0dd0*/  STG.E desc[UR10][R12.64], R23 ;  /* 0x000000170c007986 */ /* 0x002fe8000c10190a */
[----:B------:R-:W1:Y:S01]  /*0de0*/  LDS R13, [R26+0xa80] ;  /* 0x000a80001a0d7984 */ /* 0x000e620000000800 */
[----:B---3--:R-:W-:-:S03]  /*0df0*/  IMAD.WIDE.U32 R16, R17, 0x4, R18 ;  /* 0x0000000411107825 */ /* 0x008fc600078e0012 */
[----:B------:R-:W3:Y:S04]  /*0e00*/  LDS R23, [R28+0xa00] ;  /* 0x000a00001c177984 */ /* 0x000ee80000000800 */
[----:B------:R2:W-:Y:S04]  /*0e10*/  STG.E desc[UR10][R24.64], R27 ;  /* 0x0000001b18007986 */ /* 0x0005e8000c10190a */
[----:B------:R-:W4:Y:S04]  /*0e20*/  LDS R27, [R28+0xa80] ;  /* 0x000a80001c1b7984 */ /* 0x000f280000000800 */
[----:B0-----:R0:W-:Y:S04]  /*0e30*/  STG.E desc[UR10][R16.64], R15 ;  /* 0x0000000f10007986 */ /* 0x0011e8000c10190a */
[----:B------:R-:W5:Y:S01]  /*0e40*/  LDS R17, [R26+0xb80] ;  /* 0x000b80001a117984 */ /* 0x000f620000000800 */
[----:B--2---:R-:W-:-:S03]  /*0e50*/  IMAD.WIDE.U32 R24, R29, 0x4, R18 ;  /* 0x000000041d187825 */ /* 0x004fc600078e0012 */
[----:B------:R-:W2:Y:S01]  /*0e60*/  LDS R16, [R26+0xc00] ;  /* 0x000c00001a107984 */ /* 0x000ea20000000800 */
[----:B0-----:R-:W-:-:S03]  /*0e70*/  IMAD.WIDE.U32 R14, R14, 0x4, R18 ;  /* 0x000000040e0e7825 */ /* 0x001fc600078e0012 */
[----:B------:R-:W-:Y:S01]  /*0e80*/  LDS R29, [R28+0xc80] ;  /* 0x000c80001c1d7984 */ /* 0x000fe20000000800 */
[----:B-1----:R-:W-:-:S03]  /*0e90*/  IMAD.WIDE.U32 R12, R13, 0x4, R18 ;  /* 0x000000040d0c7825 */ /* 0x002fc600078e0012 */
[----:B---3--:R-:W-:Y:S04]  /*0ea0*/  STG.E desc[UR10][R14.64], R23 ;  /* 0x000000170e007986 */ /* 0x008fe8000c10190a */
[----:B------:R-:W0:Y:S04]  /*0eb0*/  LDS R15, [R26+0xd00] ;  /* 0x000d00001a0f7984 */ /* 0x000e280000000800 */
[----:B----4-:R5:W-:Y:S04]  /*0ec0*/  STG.E desc[UR10][R12.64], R27 ;  /* 0x0000001b0c007986 */ /* 0x010be8000c10190a */
[----:B------:R-:W1:Y:S04]  /*0ed0*/  LDS R27, [R28+0xb80] ;  /* 0x000b80001c1b7984 */ /* 0x000e680000000800 */
[----:B------:R-:W-:Y:S04]  /*0ee0*/  STG.E desc[UR10][R24.64], R10 ;  /* 0x0000000a18007986 */ /* 0x000fe8000c10190a */
[----:B------:R-:W3:Y:S04]  /*0ef0*/  LDS R25, [R26+0xc80] ;  /* 0x000c80001a197984 */ /* 0x000ee80000000800 */
[----:B------:R-:W4:Y:S01]  /*0f00*/  LDS R10, [R28+0xc00] ;  /* 0x000c00001c0a7984 */ /* 0x000f220000000800 */
[----:B-----5:R-:W-:-:S03]  /*0f10*/  IMAD.WIDE.U32 R12, R17, 0x4, R18 ;  /* 0x00000004110c7825 */ /* 0x020fc600078e0012 */
[----:B------:R-:W5:Y:S01]  /*0f20*/  LDS R23, [R28+0xd00] ;  /* 0x000d00001c177984 */ /* 0x000f620000000800 */
[----:B--2---:R-:W-:-:S04]  /*0f30*/  IMAD.WIDE.U32 R16, R16, 0x4, R18 ;  /* 0x0000000410107825 */ /* 0x004fc800078e0012 */
[--C-:B0-----:R-:W-:Y:S01]  /*0f40*/  IMAD.WIDE.U32 R14, R15, 0x4, R18.reuse ;  /* 0x000000040f0e7825 */ /* 0x101fe200078e0012 */
[----:B-1----:R3:W-:Y:S04]  /*0f50*/  STG.E desc[UR10][R12.64], R27 ;  /* 0x0000001b0c007986 */ /* 0x0027e8000c10190a */
[----:B------:R-:W-:Y:S01]  /*0f60*/  LDS R27, [R28+0xe80] ;  /* 0x000e80001c1b7984 */ /* 0x000fe20000000800 */
[----:B---3--:R-:W-:-:S03]  /*0f70*/  IMAD.WIDE.U32 R12, R25, 0x4, R18 ;  /* 0x00000004190c7825 */ /* 0x008fc600078e0012 */
[----:B----4-:R-:W-:Y:S04]  /*0f80*/  STG.E desc[UR10][R16.64], R10 ;  /* 0x0000000a10007986 */ /* 0x010fe8000c10190a */
[----:B------:R-:W0:Y:S04]  /*0f90*/  LDS R25, [R26+0xd80] ;  /* 0x000d80001a197984 */ /* 0x000e280000000800 */
[----:B------:R-:W-:Y:S04]  /*0fa0*/  STG.E desc[UR10][R12.64], R29 ;  /* 0x0000001d0c007986 */ /* 0x000fe8000c10190a */
[----:B------:R-:W1:Y:S04]  /*0fb0*/  LDS R17, [R28+0xd80] ;  /* 0x000d80001c117984 */ /* 0x000e680000000800 */
[----:B-----5:R-:W-:Y:S04]  /*0fc0*/  STG.E desc[UR10][R14.64], R23 ;  /* 0x000000170e007986 */ /* 0x020fe8000c10190a */
[----:B------:R-:W2:Y:S04]  /*0fd0*/  LDS R16, [R26+0xe00] ;  /* 0x000e00001a107984 */ /* 0x000ea80000000800 */
[----:B------:R-:W3:Y:S04]  /*0fe0*/  LDS R15, [R26+0xe80] ;  /* 0x000e80001a0f7984 */ /* 0x000ee80000000800 */
[----:B------:R-:W4:Y:S04]  /*0ff0*/  LDS R13, [R26+0xf00] ;  /* 0x000f00001a0d7984 */ /* 0x000f280000000800 */
[----:B------:R-:W5:Y:S04]  /*1000*/  LDS R26, [R26+0xf80] ;  /* 0x000f80001a1a7984 */ /* 0x000f680000000800 */
[----:B------:R-:W5:Y:S04]  /*1010*/  LDS R23, [R28+0xe00] ;  /* 0x000e00001c177984 */ /* 0x000f680000000800 */
[----:B------:R-:W5:Y:S04]  /*1020*/  LDS R29, [R28+0xf00] ;  /* 0x000f00001c1d7984 */ /* 0x000f680000000800 */
[----:B------:R-:W5:Y:S01]  /*1030*/  LDS R10, [R28+0xf80] ;  /* 0x000f80001c0a7984 */ /* 0x000f620000000800 */
[----:B0-----:R-:W-:-:S05]  /*1040*/  IMAD.WIDE.U32 R24, R25, 0x4, R18 ;  /* 0x0000000419187825 */ /* 0x001fca00078e0012 */
[----:B-1----:R2:W-:Y:S02]  /*1050*/  STG.E desc[UR10][R24.64], R17 ;  /* 0x0000001118007986 */ /* 0x0025e4000c10190a */
[----:B--2---:R-:W-:-:S04]  /*1060*/  IMAD.WIDE.U32 R16, R16, 0x4, R18 ;  /* 0x0000000410107825 */ /* 0x004fc800078e0012 */
[----:B---3--:R-:W-:-:S04]  /*1070*/  IMAD.WIDE.U32 R14, R15, 0x4, R18 ;  /* 0x000000040f0e7825 */ /* 0x008fc800078e0012 */
[----:B----4-:R-:W-:-:S04]  /*1080*/  IMAD.WIDE.U32 R12, R13, 0x4, R18 ;  /* 0x000000040d0c7825 */ /* 0x010fc800078e0012 */
[----:B-----5:R-:W-:Y:S01]  /*1090*/  IMAD.WIDE.U32 R18, R26, 0x4, R18 ;  /* 0x000000041a127825 */ /* 0x020fe200078e0012 */
[----:B------:R1:W-:Y:S01]  /*10a0*/  STG.E desc[UR10][R16.64], R23 ;  /* 0x0000001710007986 */ /* 0x0003e2000c10190a */
[----:B------:R-:W-:-:S03]  /*10b0*/  MOV R26, RZ ;  /* 0x000000ff001a7202 */ /* 0x000fc60000000f00 */
[----:B------:R1:W-:Y:S04]  /*10c0*/  STG.E desc[UR10][R14.64], R27 ;  /* 0x0000001b0e007986 */ /* 0x0003e8000c10190a */
[----:B------:R1:W-:Y:S04]  /*10d0*/  STG.E desc[UR10][R12.64], R29 ;  /* 0x0000001d0c007986 */ /* 0x0003e8000c10190a */
[----:B------:R1:W-:Y:S01]  /*10e0*/  STG.E desc[UR10][R18.64], R10 ;  /* 0x0000000a12007986 */ /* 0x0003e2000c10190a */
[----:B------:R-:W-:Y:S06]  /*10f0*/  BAR.SYNC.DEFER_BLOCKING 0x0 ;  /* 0x0000000000007b1d */ /* 0x000fec0000010000 */
.L_x_15:
[----:B------:R-:W-:Y:S01]  /*1100*/  IADD3 R22, PT, PT, R22, 0x1, RZ ;  /* 0x0000000116167810 */ /* 0x000fe20007ffe0ff */
[----:B------:R-:W-:Y:S01]  /*1110*/  VIADD R20, R20, 0x1 ;  /* 0x0000000114147836 */ /* 0x000fe20000000000 */
[----:B------:R-:W-:Y:S02]  /*1120*/  IADD3 R9, PT, PT, R9, 0x1, RZ ;  /* 0x0000000109097810 */ /* 0x000fe40007ffe0ff */
[----:B------:R-:W-:Y:S02]  /*1130*/  ISETP.NE.AND P2, PT, R22, UR9, PT ;  /* 0x0000000916007c0c */ /* 0x000fe4000bf45270 */
[C---:B------:R-:W-:Y:S02]  /*1140*/  ISETP.NE.AND P1, PT, R20.reuse, R11, PT ;  /* 0x0000000b1400720c */ /* 0x040fe40003f25270 */
[----:B------:R-:W-:Y:S02]  /*1150*/  ISETP.NE.AND P0, PT, R9, UR8, PT ;  /* 0x0000000809007c0c */ /* 0x000fe4000bf05270 */
[----:B------:R-:W-:-:S02]  /*1160*/  SEL R20, R20, RZ, P1 ;  /* 0x000000ff14147207 */ /* 0x000fc40000800000 */
[----:B------:R-:W-:-:S05]  /*1170*/  SEL R9, R9, RZ, P0 ;  /* 0x000000ff09097207 */ /* 0x000fca0000000000 */
[----:B------:R-:W-:Y:S05]  /*1180*/  @P2 BRA `(.L_x_16) ;  /* 0xfffffff000b42947 */ /* 0x000fea000383ffff */
.L_x_10:
[----:B------:R-:W-:Y:S05]  /*1190*/  BSYNC B0 ;  /* 0x0000000000007941 */ /* 0x000fea0003800000 */
.L_x_9:
[----:B------:R-:W-:-:S04]  /*11a0*/  IADD3 R5, PT, PT, R5, 0x1, RZ ;  /* 0x0000000105057810 */ /* 0x000fc80007ffe0ff */
[----:B------:R-:W-:-:S13]  /*11b0*/  ISETP.GT.U32.AND P0, PT, R2, R5, PT ;  /* 0x000000050200720c */ /* 0x000fda0003f04070 */
[----:B------:R-:W-:Y:S05]  /*11c0*/  @P0 BRA `(.L_x_17) ;  /* 0xfffffff000180947 */ /* 0x000fea000383ffff */
[----:B------:R-:W-:Y:S05]  /*11d0*/  EXIT ;  /* 0x000000000000794d */ /* 0x000fea0003800000 */
.L_x_18:
        /* <DEDUP_REMOVED lines=10> */
.L_x_20:


//--------------------- .nv.shared._Z20KroneckerKernelSmalliiPfS_S_ --------------------------
	.section	.nv.shared._Z20KroneckerKernelSmalliiPfS_S_,"aw",@nobits
	.sectionflags	@""
	.align	16
.nv.shared._Z20KroneckerKernelSmalliiPfS_S_:
	.zero		9216


//--------------------- .nv.shared.reserved.0     --------------------------
	.section	.nv.shared.reserved.0,"aw",@nobits
	.weak		__nv_reservedSMEM_offset_0_alias
	.size		__nv_reservedSMEM_offset_0_alias, 0, 64
	.other		__nv_reservedSMEM_offset_0_alias,@"STO_CUDA_RESERVED_SHARED STV_DEFAULT"
__nv_reservedSMEM_offset_0_alias:
	.zero		0
	.zero		64


//--------------------- .nv.shared._Z15KroneckerKerneliiPfS_S_ --------------------------
	.section	.nv.shared._Z15KroneckerKerneliiPfS_S_,"aw",@nobits
	.sectionflags	@""
	.align	16
.nv.shared._Z15KroneckerKerneliiPfS_S_:
	.zero		9216


//--------------------- .nv.constant0._Z20KroneckerKernelSmalliiPfS_S_ --------------------------
	.section	.nv.constant0._Z20KroneckerKernelSmalliiPfS_S_,"a",@progbits
	.sectionflags	@""
	.align	4
.nv.constant0._Z20KroneckerKernelSmalliiPfS_S_:
	.zero		928


//--------------------- .nv.constant0._Z15KroneckerKerneliiPfS_S_ --------------------------
	.section	.nv.constant0._Z15KroneckerKerneliiPfS_S_,"a",@progbits
	.sectionflags	@""
	.align	4
.nv.constant0._Z15KroneckerKerneliiPfS_S_:
	.zero		928


//--------------------- SYMBOLS --------------------------

	.type		.nv.reservedSmem.offset0,@object
	.size		.nv.reservedSmem.offset0,0x4
	.type		.nv.reservedSmem.cap,@object
	.size		.nv.reservedSmem.cap,0x4
